// auto-generated by cutlass_sweep.gemm — config: {"arch": "sm_90", "cluster_m": 1, "cluster_n": 1, "dtype": "bf16", "dtype_b": "bf16", "layout": "nt", "stages": 6, "tile_k": 32, "tile_m": 256, "tile_n": 256}
#include "cutlass/cutlass.h"
#include "cutlass/gemm/collective/collective_builder.hpp"
#include "cutlass/gemm/device/gemm_universal_adapter.h"
#include "cutlass/gemm/kernel/gemm_universal.hpp"
#include "cutlass/epilogue/collective/collective_builder.hpp"

using ElemA = cutlass::bfloat16_t;
using ElemB = cutlass::bfloat16_t;
using ElemCD = cutlass::bfloat16_t;
using Acc  = float;
using TileShape    = cute::Shape<cute::_256, cute::_256, cute::_32>;
using ClusterShape = cute::Shape<cute::_1, cute::_1, cute::_1>;

using CollectiveEpilogue = typename cutlass::epilogue::collective::CollectiveBuilder<
    cutlass::arch::Sm90, cutlass::arch::OpClassTensorOp,
    TileShape, ClusterShape,
    cutlass::epilogue::collective::EpilogueTileAuto,
    Acc, Acc,
    ElemCD, cutlass::layout::RowMajor, 128 / cutlass::sizeof_bits<ElemCD>::value,
    ElemCD, cutlass::layout::RowMajor, 128 / cutlass::sizeof_bits<ElemCD>::value,
    cutlass::epilogue::collective::EpilogueScheduleAuto
  >::CollectiveOp;

using CollectiveMainloop = typename cutlass::gemm::collective::CollectiveBuilder<
    cutlass::arch::Sm90, cutlass::arch::OpClassTensorOp,
    ElemA, cutlass::layout::RowMajor, 128 / cutlass::sizeof_bits<ElemA>::value,
    ElemB, cutlass::layout::ColumnMajor, 128 / cutlass::sizeof_bits<ElemB>::value,
    Acc,
    TileShape, ClusterShape,
    cutlass::gemm::collective::StageCount<6>,
    cutlass::gemm::collective::KernelScheduleAuto
  >::CollectiveOp;

using GemmKernel = cutlass::gemm::kernel::GemmUniversal<
    cute::Shape<int,int,int,int>,
    CollectiveMainloop,
    CollectiveEpilogue
>;
using Gemm = cutlass::gemm::device::GemmUniversalAdapter<GemmKernel>;

// Force the device kernel symbol into the cubin without needing a host main.
auto* _anchor = &cutlass::device_kernel<GemmKernel>;


// ===== COMPILED SASS (sm_90a) =====

	.target	sm_90a

	.elftype	@"ET_EXEC"


//--------------------- .note.nv.tkinfo           --------------------------
	.section	.note.nv.tkinfo,"",@"SHT_NOTE"
	.sectionflags	@"SHF_NOTE_NV_TKINFO"
	.tkinfo
        /*0018*/ 	.word	0x00000002
        /*0030*/ 	.string	""
        /*0030*/ 	.string	"ptxas"
        /*0030*/ 	.string	"Cuda compilation tools, release 13.0, V13.0.88"
        /*0030*/ 	.string	"Build cuda_13.0.r13.0/compiler.36424714_0"
        /*0030*/ 	.string	"-arch sm_90a -m 64 "



//--------------------- .note.nv.cuinfo           --------------------------
	.section	.note.nv.cuinfo,"",@"SHT_NOTE"
	.sectionflags	@"SHF_NOTE_NV_CUINFO"
        /*0018*/ 	.short	0x0002
        /*001a*/ 	.short	0x005a
        /*001c*/ 	.short	0x0082
	.zero		2


//--------------------- .nv.info                  --------------------------
	.section	.nv.info,"",@"SHT_CUDA_INFO"
	.align	4


	//----- nvinfo : EIATTR_REGCOUNT
	.align		4
        /*0000*/ 	.byte	0x04, 0x2f
        /*0002*/ 	.short	(.L_15 - .L_14)
	.align		4
.L_14:
        /*0004*/ 	.word	index@(_ZN7cutlass13device_kernelINS_4gemm6kernel13GemmUniversalIN4cute5tupleIJiiiiEEENS1_10collective13CollectiveMmaINS1_34MainloopSm90TmaGmmaWarpSpecializedILi6ENS5_IJNS4_1CILi1EEESB_SB_EEENS1_35KernelTmaWarpSpecializedCooperativeEEENS5_IJNSA_ILi256EEESF_NSA_ILi32EEEEEENS_10bfloat16_tENS5_IJlSB_lEEESI_SJ_NS4_8TiledMMAINS4_8MMA_AtomIJNS4_4SM904GMMA28MMA_64x256x16_F32BF16BF16_SSILNSN_5MajorE0ELSP_0ELNSN_7ScaleInE1ELSQ_1EEEEEENS4_6LayoutINS5_IJNSA_ILi2EEESB_SB_EEENS5_IJSB_NSA_ILi0EEESW_EEEEENS5_IJNS4_10UnderscoreESZ_SZ_EEEEENS4_13SM90_TMA_LOADENS4_14ComposedLayoutINS4_7SwizzleILi2ELi4ELi3EEENS4_18smem_ptr_flag_bitsILi16EEENST_INS5_IJNSA_ILi8EEESG_EEENS5_IJSG_SB_EEEEEEEvNS4_8identityES12_S1C_vS1D_EENS_8epilogue10collective6detail29Sm90TmaWarpSpecializedAdapterINS1G_15DefaultEpilogueISI_SJ_SJ_NS1F_6thread17LinearCombinationISI_Li1EffLNS1K_9ScaleType4KindE0ELNS_15FloatRoundStyleE2ESI_EENS1_15EpilogueDefaultEEEEEvvEEEEvNT_6ParamsE)
        /*0008*/ 	.word	0x000000a8


	//----- nvinfo : EIATTR_FRAME_SIZE
	.align		4
.L_15:
        /*000c*/ 	.byte	0x04, 0x11
        /*000e*/ 	.short	(.L_17 - .L_16)
	.align		4
.L_16:
        /*0010*/ 	.word	index@(_ZN7cutlass13device_kernelINS_4gemm6kernel13GemmUniversalIN4cute5tupleIJiiiiEEENS1_10collective13CollectiveMmaINS1_34MainloopSm90TmaGmmaWarpSpecializedILi6ENS5_IJNS4_1CILi1EEESB_SB_EEENS1_35KernelTmaWarpSpecializedCooperativeEEENS5_IJNSA_ILi256EEESF_NSA_ILi32EEEEEENS_10bfloat16_tENS5_IJlSB_lEEESI_SJ_NS4_8TiledMMAINS4_8MMA_AtomIJNS4_4SM904GMMA28MMA_64x256x16_F32BF16BF16_SSILNSN_5MajorE0ELSP_0ELNSN_7ScaleInE1ELSQ_1EEEEEENS4_6LayoutINS5_IJNSA_ILi2EEESB_SB_EEENS5_IJSB_NSA_ILi0EEESW_EEEEENS5_IJNS4_10UnderscoreESZ_SZ_EEEEENS4_13SM90_TMA_LOADENS4_14ComposedLayoutINS4_7SwizzleILi2ELi4ELi3EEENS4_18smem_ptr_flag_bitsILi16EEENST_INS5_IJNSA_ILi8EEESG_EEENS5_IJSG_SB_EEEEEEEvNS4_8identityES12_S1C_vS1D_EENS_8epilogue10collective6detail29Sm90TmaWarpSpecializedAdapterINS1G_15DefaultEpilogueISI_SJ_SJ_NS1F_6thread17LinearCombinationISI_Li1EffLNS1K_9ScaleType4KindE0ELNS_15FloatRoundStyleE2ESI_EENS1_15EpilogueDefaultEEEEEvvEEEEvNT_6ParamsE)
        /*0014*/ 	.word	0x000004c0


	//----- nvinfo : EIATTR_MIN_STACK_SIZE
	.align		4
.L_17:
        /*0018*/ 	.byte	0x04, 0x12
        /*001a*/ 	.short	(.L_19 - .L_18)
	.align		4
.L_18:
        /*001c*/ 	.word	index@(_ZN7cutlass13device_kernelINS_4gemm6kernel13GemmUniversalIN4cute5tupleIJiiiiEEENS1_10collective13CollectiveMmaINS1_34MainloopSm90TmaGmmaWarpSpecializedILi6ENS5_IJNS4_1CILi1EEESB_SB_EEENS1_35KernelTmaWarpSpecializedCooperativeEEENS5_IJNSA_ILi256EEESF_NSA_ILi32EEEEEENS_10bfloat16_tENS5_IJlSB_lEEESI_SJ_NS4_8TiledMMAINS4_8MMA_AtomIJNS4_4SM904GMMA28MMA_64x256x16_F32BF16BF16_SSILNSN_5MajorE0ELSP_0ELNSN_7ScaleInE1ELSQ_1EEEEEENS4_6LayoutINS5_IJNSA_ILi2EEESB_SB_EEENS5_IJSB_NSA_ILi0EEESW_EEEEENS5_IJNS4_10UnderscoreESZ_SZ_EEEEENS4_13SM90_TMA_LOADENS4_14ComposedLayoutINS4_7SwizzleILi2ELi4ELi3EEENS4_18smem_ptr_flag_bitsILi16EEENST_INS5_IJNSA_ILi8EEESG_EEENS5_IJSG_SB_EEEEEEEvNS4_8identityES12_S1C_vS1D_EENS_8epilogue10collective6detail29Sm90TmaWarpSpecializedAdapterINS1G_15DefaultEpilogueISI_SJ_SJ_NS1F_6thread17LinearCombinationISI_Li1EffLNS1K_9ScaleType4KindE0ELNS_15FloatRoundStyleE2ESI_EENS1_15EpilogueDefaultEEEEEvvEEEEvNT_6ParamsE)
        /*0020*/ 	.word	0x000004c0
.L_19:


//--------------------- .nv.compat                --------------------------
	.section	.nv.compat,"",@"SHT_CUDA_COMPAT_INFO"
	.align	4
        /*0000*/ 	.byte	0x02, 0x09, 0x01, 0x00, 0x02, 0x02, 0x04, 0x00, 0x02, 0x05, 0x05, 0x00, 0x03, 0x07, 0x01, 0x01
        /*0010*/ 	.byte	0x02, 0x03, 0x01, 0x00, 0x02, 0x06, 0x01, 0x00, 0x04, 0x0b, 0x08, 0x00, 0x00, 0x00, 0x00, 0x00
        /*0020*/ 	.byte	0x00, 0x00, 0x00, 0x00


//--------------------- .nv.info._ZN7cutlass13device_kernelINS_4gemm6kernel13GemmUniversalIN4cute5tupleIJiiiiEEENS1_10collective13CollectiveMmaINS1_34MainloopSm90TmaGmmaWarpSpecializedILi6ENS5_IJNS4_1CILi1EEESB_SB_EEENS1_35KernelTmaWarpSpecializedCooperativeEEENS5_IJNSA_ILi256EEESF_NSA_ILi32EEEEEENS_10bfloat16_tENS5_IJlSB_lEEESI_SJ_NS4_8TiledMMAINS4_8MMA_AtomIJNS4_4SM904GMMA28MMA_64x256x16_F32BF16BF16_SSILNSN_5MajorE0ELSP_0ELNSN_7ScaleInE1ELSQ_1EEEEEENS4_6LayoutINS5_IJNSA_ILi2EEESB_SB_EEENS5_IJSB_NSA_ILi0EEESW_EEEEENS5_IJNS4_10UnderscoreESZ_SZ_EEEEENS4_13SM90_TMA_LOADENS4_14ComposedLayoutINS4_7SwizzleILi2ELi4ELi3EEENS4_18smem_ptr_flag_bitsILi16EEENST_INS5_IJNSA_ILi8EEESG_EEENS5_IJSG_SB_EEEEEEEvNS4_8identityES12_S1C_vS1D_EENS_8epilogue10collective6detail29Sm90TmaWarpSpecializedAdapterINS1G_15DefaultEpilogueISI_SJ_SJ_NS1F_6thread17LinearCombinationISI_Li1EffLNS1K_9ScaleType4KindE0ELNS_15FloatRoundStyleE2ESI_EENS1_15EpilogueDefaultEEEEEvvEEEEvNT_6ParamsE --------------------------
	.section	.nv.info._ZN7cutlass13device_kernelINS_4gemm6kernel13GemmUniversalIN4cute5tupleIJiiiiEEENS1_10collective13CollectiveMmaINS1_34MainloopSm90TmaGmmaWarpSpecializedILi6ENS5_IJNS4_1CILi1EEESB_SB_EEENS1_35KernelTmaWarpSpecializedCooperativeEEENS5_IJNSA_ILi256EEESF_NSA_ILi32EEEEEENS_10bfloat16_tENS5_IJlSB_lEEESI_SJ_NS4_8TiledMMAINS4_8MMA_AtomIJNS4_4SM904GMMA28MMA_64x256x16_F32BF16BF16_SSILNSN_5MajorE0ELSP_0ELNSN_7ScaleInE1ELSQ_1EEEEEENS4_6LayoutINS5_IJNSA_ILi2EEESB_SB_EEENS5_IJSB_NSA_ILi0EEESW_EEEEENS5_IJNS4_10UnderscoreESZ_SZ_EEEEENS4_13SM90_TMA_LOADENS4_14ComposedLayoutINS4_7SwizzleILi2ELi4ELi3EEENS4_18smem_ptr_flag_bitsILi16EEENST_INS5_IJNSA_ILi8EEESG_EEENS5_IJSG_SB_EEEEEEEvNS4_8identityES12_S1C_vS1D_EENS_8epilogue10collective6detail29Sm90TmaWarpSpecializedAdapterINS1G_15DefaultEpilogueISI_SJ_SJ_NS1F_6thread17LinearCombinationISI_Li1EffLNS1K_9ScaleType4KindE0ELNS_15FloatRoundStyleE2ESI_EENS1_15EpilogueDefaultEEEEEvvEEEEvNT_6ParamsE,"",@"SHT_CUDA_INFO"
	.sectionflags	@""
	.align	4


	//----- nvinfo : EIATTR_CUDA_API_VERSION
	.align		4
        /*0000*/ 	.byte	0x04, 0x37
        /*0002*/ 	.short	(.L_21 - .L_20)
.L_20:
        /*0004*/ 	.word	0x00000082


	//----- nvinfo : EIATTR_KPARAM_INFO
	.align		4
.L_21:
        /*0008*/ 	.byte	0x04, 0x17
        /*000a*/ 	.short	(.L_23 - .L_22)
.L_22:
        /*000c*/ 	.word	0x00000000
        /*0010*/ 	.short	0x0000
        /*0012*/ 	.short	0x0070
        /*0014*/ 	.byte	0x00, 0xf0, 0x01, 0x10


	//----- nvinfo : EIATTR_SPARSE_MMA_MASK
	.align		4
.L_23:
        /*0018*/ 	.byte	0x03, 0x50
        /*001a*/ 	.short	0x0000


	//----- nvinfo : EIATTR_MAXREG_COUNT
	.align		4
        /*001c*/ 	.byte	0x03, 0x1b
        /*001e*/ 	.short	0x00a8


	//----- nvinfo : EIATTR_NUM_BARRIERS
	.align		4
        /*0020*/ 	.byte	0x02, 0x4c
        /*0022*/ 	.byte	0x01
	.zero		1


	//----- nvinfo : EIATTR_EXTERNS
	.align		4
        /*0024*/ 	.byte	0x04, 0x0f
        /*0026*/ 	.short	(.L_25 - .L_24)


	//   ....[0]....
	.align		4
.L_24:
        /*0028*/ 	.word	index@(__assertfail)


	//----- nvinfo : EIATTR_ANNOTATIONS
	.align		4
.L_25:
        /*002c*/ 	.byte	0x04, 0x55
        /*002e*/ 	.short	(.L_27 - .L_26)


	//   ....[0]....
.L_26:
        /*0030*/ 	.word	0x00000001
        /*0034*/ 	.byte	0xd0, 0x06, 0x00, 0x00, 0x01, 0x00, 0x00, 0x00, 0xf0, 0x06, 0x00, 0x00, 0x01, 0x00, 0x00, 0x00
        /* <DEDUP_REMOVED lines=377> */
        /*17d4*/ 	.byte	0x50, 0x6d, 0x01, 0x00


	//----- nvinfo : EIATTR_MERCURY_ISA_VERSION
	.align		4
.L_27:
        /*17d8*/ 	.byte	0x03, 0x5f
        /*17da*/ 	.short	0x0101


	//----- nvinfo : EIATTR_INT_WARP_WIDE_INSTR_OFFSETS
	.align		4
        /*17dc*/ 	.byte	0x04, 0x31
        /*17de*/ 	.short	(.L_29 - .L_28)


	//   ....[0]....
.L_28:
        /*17e0*/ 	.word	0x00000540


	//   ....[1]....
        /*17e4*/ 	.word	0x00000550


	//   ....[2]....
        /*17e8*/ 	.word	0x000005e0


	//----- nvinfo : EIATTR_COOP_GROUP_MASK_REGIDS
	.align		4
.L_29:
        /*17ec*/ 	.byte	0x04, 0x29
        /*17ee*/ 	.short	(.L_31 - .L_30)


	//   ....[0]....
.L_30:
        /*17f0*/ 	.word	0xffffffff


	//   ....[1]....
        /*17f4*/ 	.word	0xffffffff


	//   ....[2]....
        /*17f8*/ 	.word	0xffffffff


	//   ....[3]....
        /*17fc*/ 	.word	0xffffffff


	//   ....[4]....
        /*1800*/ 	.word	0xffffffff


	//----- nvinfo : EIATTR_COOP_GROUP_INSTR_OFFSETS
	.align		4
.L_31:
        /*1804*/ 	.byte	0x04, 0x28
        /*1806*/ 	.short	(.L_33 - .L_32)


	//   ....[0]....
.L_32:
        /*1808*/ 	.word	0x00000070


	//   ....[1]....
        /*180c*/ 	.word	0x00000080


	//   ....[2]....
        /*1810*/ 	.word	0x000001a0


	//   ....[3]....
        /*1814*/ 	.word	0x000003f0


	//   ....[4]....
        /*1818*/ 	.word	0x000011b0


	//----- nvinfo : EIATTR_REG_RECONFIG
	.align		4
.L_33:
        /*181c*/ 	.byte	0x01, 0x54
	.zero		2


	//----- nvinfo : EIATTR_SYSCALL_OFFSETS
	.align		4
        /*1820*/ 	.byte	0x04, 0x46
        /*1822*/ 	.short	(.L_35 - .L_34)


	//   ....[0]....
.L_34:
        /*1824*/ 	.word	0x00001360


	//----- nvinfo : EIATTR_MBARRIER_INSTR_OFFSETS
	.align		4
.L_35:
        /*1828*/ 	.byte	0x04, 0x39
        /*182a*/ 	.short	(.L_37 - .L_36)


	//   ....[0]....
.L_36:
        /*182c*/ 	.word	0x00000320
        /*1830*/ 	.word	0x000000ff
        /*1834*/ 	.word	0x00000000
        /*1838*/ 	.short	0x0100
        /*183a*/ 	.byte	0x08
	.zero		1


	//   ....[1]....
        /*183c*/ 	.word	0x00000330
        /*1840*/ 	.word	0x000000ff
        /*1844*/ 	.word	0x00000030
        /*1848*/ 	.short	0x0100
        /*184a*/ 	.byte	0x08
	.zero		1


	//   ....[2]....
        /*184c*/ 	.word	0x00000340
        /*1850*/ 	.word	0x000000ff
        /*1854*/ 	.word	0x00000008
        /*1858*/ 	.short	0x0100
        /*185a*/ 	.byte	0x08
	.zero		1


	//   ....[3]....
        /*185c*/ 	.word	0x00000350
        /*1860*/ 	.word	0x000000ff
        /*1864*/ 	.word	0x00000038
        /*1868*/ 	.short	0x0100
        /*186a*/ 	.byte	0x08
	.zero		1


	//   ....[4]....
        /*186c*/ 	.word	0x00000360
        /*1870*/ 	.word	0x000000ff
        /*1874*/ 	.word	0x00000010
        /*1878*/ 	.short	0x0100
        /*187a*/ 	.byte	0x08
	.zero		1


	//   ....[5]....
        /*187c*/ 	.word	0x00000370
        /*1880*/ 	.word	0x000000ff
        /*1884*/ 	.word	0x00000040
        /*1888*/ 	.short	0x0100
        /*188a*/ 	.byte	0x08
	.zero		1


	//   ....[6]....
        /*188c*/ 	.word	0x00000380
        /*1890*/ 	.word	0x000000ff
        /*1894*/ 	.word	0x00000018
        /*1898*/ 	.short	0x0100
        /*189a*/ 	.byte	0x08
	.zero		1


	//   ....[7]....
        /*189c*/ 	.word	0x00000390
        /*18a0*/ 	.word	0x000000ff
        /*18a4*/ 	.word	0x00000048
        /*18a8*/ 	.short	0x0100
        /*18aa*/ 	.byte	0x08
	.zero		1


	//   ....[8]....
        /*18ac*/ 	.word	0x000003a0
        /*18b0*/ 	.word	0x000000ff
        /*18b4*/ 	.word	0x00000020
        /*18b8*/ 	.short	0x0100
        /*18ba*/ 	.byte	0x08
	.zero		1


	//   ....[9]....
        /*18bc*/ 	.word	0x000003b0
        /*18c0*/ 	.word	0x000000ff
        /*18c4*/ 	.word	0x00000050
        /*18c8*/ 	.short	0x0100
        /*18ca*/ 	.byte	0x08
	.zero		1


	//   ....[10]....
        /*18cc*/ 	.word	0x000003c0
        /*18d0*/ 	.word	0x000000ff
        /*18d4*/ 	.word	0x00000028
        /*18d8*/ 	.short	0x0100
        /*18da*/ 	.byte	0x08
	.zero		1


	//   ....[11]....
        /*18dc*/ 	.word	0x000003d0
        /*18e0*/ 	.word	0x000000ff
        /*18e4*/ 	.word	0x00000058
        /*18e8*/ 	.short	0x0100
        /*18ea*/ 	.byte	0x08
	.zero		1


	//   ....[12]....
        /*18ec*/ 	.word	0x00000660
        /*18f0*/ 	.word	0x000000ff
        /*18f4*/ 	.word	0x00000070
        /*18f8*/ 	.short	0x0100
        /*18fa*/ 	.byte	0x10
	.zero		1


	//   ....[13]....
        /*18fc*/ 	.word	0x00000700
        /*1900*/ 	.word	0x000000ff
        /*1904*/ 	.word	0x00000078
        /*1908*/ 	.short	0x0100
        /*190a*/ 	.byte	0x10
	.zero		1


	//   ....[14]....
        /*190c*/ 	.word	0x00001400
        /*1910*/ 	.word	0x00000003
        /*1914*/ 	.word	0x00000000
        /*1918*/ 	.short	0x010a
        /*191a*/ 	.byte	0x3f
	.zero		1


	//   ....[15]....
        /*191c*/ 	.word	0x00001440
        /*1920*/ 	.word	0x00000003
        /*1924*/ 	.word	0x00000000
        /*1928*/ 	.short	0x010a
        /*192a*/ 	.byte	0x3f
	.zero		1


	//   ....[16]....
        /*192c*/ 	.word	0x000029e0
        /*1930*/ 	.word	0x000000ff
        /*1934*/ 	.word	0x00000000
        /*1938*/ 	.short	0x010a
        /*193a*/ 	.byte	0x04
	.zero		1


	//   ....[17]....
        /*193c*/ 	.word	0x00002a20
        /*1940*/ 	.word	0x000000ff
        /*1944*/ 	.word	0x00000000
        /*1948*/ 	.short	0x010a
        /*194a*/ 	.byte	0x04
	.zero		1


	//   ....[18]....
        /*194c*/ 	.word	0x00004a60
        /*1950*/ 	.word	0x000000ff
        /*1954*/ 	.word	0x00000000
        /*1958*/ 	.short	0x0101
        /*195a*/ 	.byte	0x04
	.zero		1


	//   ....[19]....
        /*195c*/ 	.word	0x00004c70
        /*1960*/ 	.word	0x000000ff
        /*1964*/ 	.word	0x00000000
        /*1968*/ 	.short	0x0101
        /*196a*/ 	.byte	0x06
	.zero		1


	//   ....[20]....
        /*196c*/ 	.word	0x00016900
        /*1970*/ 	.word	0x0000000a
        /*1974*/ 	.word	0x00000030
        /*1978*/ 	.short	0x010a
        /*197a*/ 	.byte	0x3f
	.zero		1


	//   ....[21]....
        /*197c*/ 	.word	0x00016c50
        /*1980*/ 	.word	0x00000002
        /*1984*/ 	.word	0x00000078
        /*1988*/ 	.short	0x0101
        /*198a*/ 	.byte	0x3f
	.zero		1


	//   ....[22]....
        /*198c*/ 	.word	0x00017450
        /*1990*/ 	.word	0x00000005
        /*1994*/ 	.word	0x00000000
        /*1998*/ 	.short	0x010a
        /*199a*/ 	.byte	0x3f
	.zero		1


	//   ....[23]....
        /*199c*/ 	.word	0x000174e0
        /*19a0*/ 	.word	0x00000007
        /*19a4*/ 	.word	0x00000000
        /*19a8*/ 	.short	0x010a
        /*19aa*/ 	.byte	0x3f
	.zero		1


	//   ....[24]....
        /*19ac*/ 	.word	0x00017570
        /*19b0*/ 	.word	0x00000007
        /*19b4*/ 	.word	0x00000000
        /*19b8*/ 	.short	0x010a
        /*19ba*/ 	.byte	0x3f
	.zero		1


	//   ....[25]....
        /*19bc*/ 	.word	0x00017600
        /*19c0*/ 	.word	0x00000007
        /*19c4*/ 	.word	0x00000000
        /*19c8*/ 	.short	0x010a
        /*19ca*/ 	.byte	0x3f
	.zero		1


	//   ....[26]....
        /*19cc*/ 	.word	0x00017690
        /*19d0*/ 	.word	0x00000007
        /*19d4*/ 	.word	0x00000000
        /*19d8*/ 	.short	0x010a
        /*19da*/ 	.byte	0x3f
	.zero		1


	//   ....[27]....
        /*19dc*/ 	.word	0x00017720
        /*19e0*/ 	.word	0x00000003
        /*19e4*/ 	.word	0x00000000
        /*19e8*/ 	.short	0x010a
        /*19ea*/ 	.byte	0x3f
	.zero		1


	//   ....[28]....
        /*19ec*/ 	.word	0x00017780
        /*19f0*/ 	.word	0x00000003
        /*19f4*/ 	.word	0x00000000
        /*19f8*/ 	.short	0x010a
        /*19fa*/ 	.byte	0x3f
	.zero		1


	//   ....[29]....
        /*19fc*/ 	.word	0x000177e0
        /*1a00*/ 	.word	0x00000005
        /*1a04*/ 	.word	0x00000000
        /*1a08*/ 	.short	0x010a
        /*1a0a*/ 	.byte	0x3f
	.zero		1


	//   ....[30]....
        /*1a0c*/ 	.word	0x000178b0
        /*1a10*/ 	.word	0x0000000a
        /*1a14*/ 	.word	0x00000030
        /*1a18*/ 	.short	0x010a
        /*1a1a*/ 	.byte	0x3f
	.zero		1


	//   ....[31]....
        /*1a1c*/ 	.word	0x00017980
        /*1a20*/ 	.word	0x00000005
        /*1a24*/ 	.word	0x00000000
        /*1a28*/ 	.short	0x010a
        /*1a2a*/ 	.byte	0x3f
	.zero		1


	//   ....[32]....
        /*1a2c*/ 	.word	0x000179d0
        /*1a30*/ 	.word	0x00000007
        /*1a34*/ 	.word	0x00000000
        /*1a38*/ 	.short	0x010a
        /*1a3a*/ 	.byte	0x3f
	.zero		1


	//   ....[33]....
        /*1a3c*/ 	.word	0x00017a20
        /*1a40*/ 	.word	0x00000007
        /*1a44*/ 	.word	0x00000000
        /*1a48*/ 	.short	0x010a
        /*1a4a*/ 	.byte	0x3f
	.zero		1


	//   ....[34]....
        /*1a4c*/ 	.word	0x00017a70
        /*1a50*/ 	.word	0x00000007
        /*1a54*/ 	.word	0x00000000
        /*1a58*/ 	.short	0x010a
        /*1a5a*/ 	.byte	0x3f
	.zero		1


	//   ....[35]....
        /*1a5c*/ 	.word	0x00017ac0
        /*1a60*/ 	.word	0x00000007
        /*1a64*/ 	.word	0x00000000
        /*1a68*/ 	.short	0x010a
        /*1a6a*/ 	.byte	0x3f
	.zero		1


	//----- nvinfo : EIATTR_NUM_MBARRIERS
	.align		4
.L_37:
        /*1a6c*/ 	.byte	0x03, 0x38
        /*1a6e*/ 	.short	0x000e


	//----- nvinfo : EIATTR_EXIT_INSTR_OFFSETS
	.align		4
        /*1a70*/ 	.byte	0x04, 0x1c
        /*1a72*/ 	.short	(.L_39 - .L_38)


	//   ....[0]....
.L_38:
        /*1a74*/ 	.word	0x00000760


	//   ....[1]....
        /*1a78*/ 	.word	0x000010d0


	//   ....[2]....
        /*1a7c*/ 	.word	0x00015e80


	//   ....[3]....
        /*1a80*/ 	.word	0x00016590


	//   ....[4]....
        /*1a84*/ 	.word	0x00017770


	//----- nvinfo : EIATTR_MAX_THREADS
	.align		4
.L_39:
        /*1a88*/ 	.byte	0x04, 0x05
        /*1a8a*/ 	.short	(.L_41 - .L_40)
.L_40:
        /*1a8c*/ 	.word	0x00000180
        /*1a90*/ 	.word	0x00000001
        /*1a94*/ 	.word	0x00000001


	//----- nvinfo : EIATTR_CRS_STACK_SIZE
	.align		4
.L_41:
        /*1a98*/ 	.byte	0x04, 0x1e
        /*1a9a*/ 	.short	(.L_43 - .L_42)
.L_42:
        /*1a9c*/ 	.word	0x00000000


	//----- nvinfo : EIATTR_CBANK_PARAM_SIZE
	.align		4
.L_43:
        /*1aa0*/ 	.byte	0x03, 0x19
        /*1aa2*/ 	.short	0x0470


	//----- nvinfo : EIATTR_PARAM_CBANK
	.align		4
        /*1aa4*/ 	.byte	0x04, 0x0a
        /*1aa6*/ 	.short	(.L_45 - .L_44)
	.align		4
.L_44:
        /*1aa8*/ 	.word	index@(.nv.constant0._ZN7cutlass13device_kernelINS_4gemm6kernel13GemmUniversalIN4cute5tupleIJiiiiEEENS1_10collective13CollectiveMmaINS1_34MainloopSm90TmaGmmaWarpSpecializedILi6ENS5_IJNS4_1CILi1EEESB_SB_EEENS1_35KernelTmaWarpSpecializedCooperativeEEENS5_IJNSA_ILi256EEESF_NSA_ILi32EEEEEENS_10bfloat16_tENS5_IJlSB_lEEESI_SJ_NS4_8TiledMMAINS4_8MMA_AtomIJNS4_4SM904GMMA28MMA_64x256x16_F32BF16BF16_SSILNSN_5MajorE0ELSP_0ELNSN_7ScaleInE1ELSQ_1EEEEEENS4_6LayoutINS5_IJNSA_ILi2EEESB_SB_EEENS5_IJSB_NSA_ILi0EEESW_EEEEENS5_IJNS4_10UnderscoreESZ_SZ_EEEEENS4_13SM90_TMA_LOADENS4_14ComposedLayoutINS4_7SwizzleILi2ELi4ELi3EEENS4_18smem_ptr_flag_bitsILi16EEENST_INS5_IJNSA_ILi8EEESG_EEENS5_IJSG_SB_EEEEEEEvNS4_8identityES12_S1C_vS1D_EENS_8epilogue10collective6detail29Sm90TmaWarpSpecializedAdapterINS1G_15DefaultEpilogueISI_SJ_SJ_NS1F_6thread17LinearCombinationISI_Li1EffLNS1K_9ScaleType4KindE0ELNS_15FloatRoundStyleE2ESI_EENS1_15EpilogueDefaultEEEEEvvEEEEvNT_6ParamsE)
        /*1aac*/ 	.short	0x0210
        /*1aae*/ 	.short	0x0470


	//----- nvinfo : EIATTR_SW_WAR
	.align		4
.L_45:
        /*1ab0*/ 	.byte	0x04, 0x36
        /*1ab2*/ 	.short	(.L_47 - .L_46)
.L_46:
        /*1ab4*/ 	.word	0x00000008
.L_47:


//--------------------- .nv.callgraph             --------------------------
	.section	.nv.callgraph,"",@"SHT_CUDA_CALLGRAPH"
	.align	4
	.sectionentsize	8
	.align		4
        /*0000*/ 	.word	0x00000000
	.align		4
        /*0004*/ 	.word	0xffffffff
	.align		4
        /*0008*/ 	.word	index@(_ZN7cutlass13device_kernelINS_4gemm6kernel13GemmUniversalIN4cute5tupleIJiiiiEEENS1_10collective13CollectiveMmaINS1_34MainloopSm90TmaGmmaWarpSpecializedILi6ENS5_IJNS4_1CILi1EEESB_SB_EEENS1_35KernelTmaWarpSpecializedCooperativeEEENS5_IJNSA_ILi256EEESF_NSA_ILi32EEEEEENS_10bfloat16_tENS5_IJlSB_lEEESI_SJ_NS4_8TiledMMAINS4_8MMA_AtomIJNS4_4SM904GMMA28MMA_64x256x16_F32BF16BF16_SSILNSN_5MajorE0ELSP_0ELNSN_7ScaleInE1ELSQ_1EEEEEENS4_6LayoutINS5_IJNSA_ILi2EEESB_SB_EEENS5_IJSB_NSA_ILi0EEESW_EEEEENS5_IJNS4_10UnderscoreESZ_SZ_EEEEENS4_13SM90_TMA_LOADENS4_14ComposedLayoutINS4_7SwizzleILi2ELi4ELi3EEENS4_18smem_ptr_flag_bitsILi16EEENST_INS5_IJNSA_ILi8EEESG_EEENS5_IJSG_SB_EEEEEEEvNS4_8identityES12_S1C_vS1D_EENS_8epilogue10collective6detail29Sm90TmaWarpSpecializedAdapterINS1G_15DefaultEpilogueISI_SJ_SJ_NS1F_6thread17LinearCombinationISI_Li1EffLNS1K_9ScaleType4KindE0ELNS_15FloatRoundStyleE2ESI_EENS1_15EpilogueDefaultEEEEEvvEEEEvNT_6ParamsE)
	.align		4
        /*000c*/ 	.word	index@(__assertfail)
	.align		4
        /*0010*/ 	.word	0x00000000
	.align		4
        /*0014*/ 	.word	0xfffffffe
	.align		4
        /*0018*/ 	.word	0x00000000
	.align		4
        /*001c*/ 	.word	0xfffffffd
	.align		4
        /*0020*/ 	.word	0x00000000
	.align		4
        /*0024*/ 	.word	0xfffffffc


//--------------------- .nv.constant4             --------------------------
	.section	.nv.constant4,"a",@progbits
	.align	8
	.align		8
.nv.constant4:
        /*0000*/ 	.dword	__assertfail
	.align		8
        /*0008*/ 	.dword	__unnamed_1
	.align		8
        /*0010*/ 	.dword	_ZN40_INTERNAL_57d48e14_4_k_cu_c3ce0811_211904cuda3std3__45__cpo5beginE
	.align		8
        /*0018*/ 	.dword	_ZN40_INTERNAL_57d48e14_4_k_cu_c3ce0811_211904cuda3std3__45__cpo3endE
	.align		8
        /*0020*/ 	.dword	_ZN40_INTERNAL_57d48e14_4_k_cu_c3ce0811_211904cuda3std3__45__cpo6cbeginE
	.align		8
        /*0028*/ 	.dword	_ZN40_INTERNAL_57d48e14_4_k_cu_c3ce0811_211904cuda3std3__45__cpo4cendE
	.align		8
        /*0030*/ 	.dword	_ZN40_INTERNAL_57d48e14_4_k_cu_c3ce0811_211904cuda3std3__442_GLOBAL__N__57d48e14_4_k_cu_c3ce0811_211906ignoreE
	.align		8
        /*0038*/ 	.dword	_ZN40_INTERNAL_57d48e14_4_k_cu_c3ce0811_211904cuda3std3__419piecewise_constructE
	.align		8
        /*0040*/ 	.dword	_ZN40_INTERNAL_57d48e14_4_k_cu_c3ce0811_211904cuda3std3__48in_placeE
	.align		8
        /*0048*/ 	.dword	_ZN40_INTERNAL_57d48e14_4_k_cu_c3ce0811_211904cuda3std6ranges3__45__cpo4swapE
	.align		8
        /*0050*/ 	.dword	_ZN40_INTERNAL_57d48e14_4_k_cu_c3ce0811_211904cuda3std6ranges3__45__cpo9iter_moveE
	.align		8
        /*0058*/ 	.dword	_ZN40_INTERNAL_57d48e14_4_k_cu_c3ce0811_211904cute7productE
	.align		8
        /*0060*/ 	.dword	_ZN40_INTERNAL_57d48e14_4_k_cu_c3ce0811_211904cute1_E
	.align		8
        /*0068*/ 	.dword	$str$22
	.align		8
        /*0070*/ 	.dword	$str$23


//--------------------- .text._ZN7cutlass13device_kernelINS_4gemm6kernel13GemmUniversalIN4cute5tupleIJiiiiEEENS1_10collective13CollectiveMmaINS1_34MainloopSm90TmaGmmaWarpSpecializedILi6ENS5_IJNS4_1CILi1EEESB_SB_EEENS1_35KernelTmaWarpSpecializedCooperativeEEENS5_IJNSA_ILi256EEESF_NSA_ILi32EEEEEENS_10bfloat16_tENS5_IJlSB_lEEESI_SJ_NS4_8TiledMMAINS4_8MMA_AtomIJNS4_4SM904GMMA28MMA_64x256x16_F32BF16BF16_SSILNSN_5MajorE0ELSP_0ELNSN_7ScaleInE1ELSQ_1EEEEEENS4_6LayoutINS5_IJNSA_ILi2EEESB_SB_EEENS5_IJSB_NSA_ILi0EEESW_EEEEENS5_IJNS4_10UnderscoreESZ_SZ_EEEEENS4_13SM90_TMA_LOADENS4_14ComposedLayoutINS4_7SwizzleILi2ELi4ELi3EEENS4_18smem_ptr_flag_bitsILi16EEENST_INS5_IJNSA_ILi8EEESG_EEENS5_IJSG_SB_EEEEEEEvNS4_8identityES12_S1C_vS1D_EENS_8epilogue10collective6detail29Sm90TmaWarpSpecializedAdapterINS1G_15DefaultEpilogueISI_SJ_SJ_NS1F_6thread17LinearCombinationISI_Li1EffLNS1K_9ScaleType4KindE0ELNS_15FloatRoundStyleE2ESI_EENS1_15EpilogueDefaultEEEEEvvEEEEvNT_6ParamsE --------------------------
	.section	.text._ZN7cutlass13device_kernelINS_4gemm6kernel13GemmUniversalIN4cute5tupleIJiiiiEEENS1_10collective13CollectiveMmaINS1_34MainloopSm90TmaGmmaWarpSpecializedILi6ENS5_IJNS4_1CILi1EEESB_SB_EEENS1_35KernelTmaWarpSpecializedCooperativeEEENS5_IJNSA_ILi256EEESF_NSA_ILi32EEEEEENS_10bfloat16_tENS5_IJlSB_lEEESI_SJ_NS4_8TiledMMAINS4_8MMA_AtomIJNS4_4SM904GMMA28MMA_64x256x16_F32BF16BF16_SSILNSN_5MajorE0ELSP_0ELNSN_7ScaleInE1ELSQ_1EEEEEENS4_6LayoutINS5_IJNSA_ILi2EEESB_SB_EEENS5_IJSB_NSA_ILi0EEESW_EEEEENS5_IJNS4_10UnderscoreESZ_SZ_EEEEENS4_13SM90_TMA_LOADENS4_14ComposedLayoutINS4_7SwizzleILi2ELi4ELi3EEENS4_18smem_ptr_flag_bitsILi16EEENST_INS5_IJNSA_ILi8EEESG_EEENS5_IJSG_SB_EEEEEEEvNS4_8identityES12_S1C_vS1D_EENS_8epilogue10collective6detail29Sm90TmaWarpSpecializedAdapterINS1G_15DefaultEpilogueISI_SJ_SJ_NS1F_6thread17LinearCombinationISI_Li1EffLNS1K_9ScaleType4KindE0ELNS_15FloatRoundStyleE2ESI_EENS1_15EpilogueDefaultEEEEEvvEEEEvNT_6ParamsE,"ax",@progbits
	.align	128
.text._ZN7cutlass13device_kernelINS_4gemm6kernel13GemmUniversalIN4cute5tupleIJiiiiEEENS1_10collective13CollectiveMmaINS1_34MainloopSm90TmaGmmaWarpSpecializedILi6ENS5_IJNS4_1CILi1EEESB_SB_EEENS1_35KernelTmaWarpSpecializedCooperativeEEENS5_IJNSA_ILi256EEESF_NSA_ILi32EEEEEENS_10bfloat16_tENS5_IJlSB_lEEESI_SJ_NS4_8TiledMMAINS4_8MMA_AtomIJNS4_4SM904GMMA28MMA_64x256x16_F32BF16BF16_SSILNSN_5MajorE0ELSP_0ELNSN_7ScaleInE1ELSQ_1EEEEEENS4_6LayoutINS5_IJNSA_ILi2EEESB_SB_EEENS5_IJSB_NSA_ILi0EEESW_EEEEENS5_IJNS4_10UnderscoreESZ_SZ_EEEEENS4_13SM90_TMA_LOADENS4_14ComposedLayoutINS4_7SwizzleILi2ELi4ELi3EEENS4_18smem_ptr_flag_bitsILi16EEENST_INS5_IJNSA_ILi8EEESG_EEENS5_IJSG_SB_EEEEEEEvNS4_8identityES12_S1C_vS1D_EENS_8epilogue10collective6detail29Sm90TmaWarpSpecializedAdapterINS1G_15DefaultEpilogueISI_SJ_SJ_NS1F_6thread17LinearCombinationISI_Li1EffLNS1K_9ScaleType4KindE0ELNS_15FloatRoundStyleE2ESI_EENS1_15EpilogueDefaultEEEEEvvEEEEvNT_6ParamsE:
        .type           _ZN7cutlass13device_kernelINS_4gemm6kernel13GemmUniversalIN4cute5tupleIJiiiiEEENS1_10collective13CollectiveMmaINS1_34MainloopSm90TmaGmmaWarpSpecializedILi6ENS5_IJNS4_1CILi1EEESB_SB_EEENS1_35KernelTmaWarpSpecializedCooperativeEEENS5_IJNSA_ILi256EEESF_NSA_ILi32EEEEEENS_10bfloat16_tENS5_IJlSB_lEEESI_SJ_NS4_8TiledMMAINS4_8MMA_AtomIJNS4_4SM904GMMA28MMA_64x256x16_F32BF16BF16_SSILNSN_5MajorE0ELSP_0ELNSN_7ScaleInE1ELSQ_1EEEEEENS4_6LayoutINS5_IJNSA_ILi2EEESB_SB_EEENS5_IJSB_NSA_ILi0EEESW_EEEEENS5_IJNS4_10UnderscoreESZ_SZ_EEEEENS4_13SM90_TMA_LOADENS4_14ComposedLayoutINS4_7SwizzleILi2ELi4ELi3EEENS4_18smem_ptr_flag_bitsILi16EEENST_INS5_IJNSA_ILi8EEESG_EEENS5_IJSG_SB_EEEEEEEvNS4_8identityES12_S1C_vS1D_EENS_8epilogue10collective6detail29Sm90TmaWarpSpecializedAdapterINS1G_15DefaultEpilogueISI_SJ_SJ_NS1F_6thread17LinearCombinationISI_Li1EffLNS1K_9ScaleType4KindE0ELNS_15FloatRoundStyleE2ESI_EENS1_15EpilogueDefaultEEEEEvvEEEEvNT_6ParamsE,@function
        .size           _ZN7cutlass13device_kernelINS_4gemm6kernel13GemmUniversalIN4cute5tupleIJiiiiEEENS1_10collective13CollectiveMmaINS1_34MainloopSm90TmaGmmaWarpSpecializedILi6ENS5_IJNS4_1CILi1EEESB_SB_EEENS1_35KernelTmaWarpSpecializedCooperativeEEENS5_IJNSA_ILi256EEESF_NSA_ILi32EEEEEENS_10bfloat16_tENS5_IJlSB_lEEESI_SJ_NS4_8TiledMMAINS4_8MMA_AtomIJNS4_4SM904GMMA28MMA_64x256x16_F32BF16BF16_SSILNSN_5MajorE0ELSP_0ELNSN_7ScaleInE1ELSQ_1EEEEEENS4_6LayoutINS5_IJNSA_ILi2EEESB_SB_EEENS5_IJSB_NSA_ILi0EEESW_EEEEENS5_IJNS4_10UnderscoreESZ_SZ_EEEEENS4_13SM90_TMA_LOADENS4_14ComposedLayoutINS4_7SwizzleILi2ELi4ELi3EEENS4_18smem_ptr_flag_bitsILi16EEENST_INS5_IJNSA_ILi8EEESG_EEENS5_IJSG_SB_EEEEEEEvNS4_8identityES12_S1C_vS1D_EENS_8epilogue10collective6detail29Sm90TmaWarpSpecializedAdapterINS1G_15DefaultEpilogueISI_SJ_SJ_NS1F_6thread17LinearCombinationISI_Li1EffLNS1K_9ScaleType4KindE0ELNS_15FloatRoundStyleE2ESI_EENS1_15EpilogueDefaultEEEEEvvEEEEvNT_6ParamsE,(.L_x_580 - _ZN7cutlass13device_kernelINS_4gemm6kernel13GemmUniversalIN4cute5tupleIJiiiiEEENS1_10collective13CollectiveMmaINS1_34MainloopSm90TmaGmmaWarpSpecializedILi6ENS5_IJNS4_1CILi1EEESB_SB_EEENS1_35KernelTmaWarpSpecializedCooperativeEEENS5_IJNSA_ILi256EEESF_NSA_ILi32EEEEEENS_10bfloat16_tENS5_IJlSB_lEEESI_SJ_NS4_8TiledMMAINS4_8MMA_AtomIJNS4_4SM904GMMA28MMA_64x256x16_F32BF16BF16_SSILNSN_5MajorE0ELSP_0ELNSN_7ScaleInE1ELSQ_1EEEEEENS4_6LayoutINS5_IJNSA_ILi2EEESB_SB_EEENS5_IJSB_NSA_ILi0EEESW_EEEEENS5_IJNS4_10UnderscoreESZ_SZ_EEEEENS4_13SM90_TMA_LOADENS4_14ComposedLayoutINS4_7SwizzleILi2ELi4ELi3EEENS4_18smem_ptr_flag_bitsILi16EEENST_INS5_IJNSA_ILi8EEESG_EEENS5_IJSG_SB_EEEEEEEvNS4_8identityES12_S1C_vS1D_EENS_8epilogue10collective6detail29Sm90TmaWarpSpecializedAdapterINS1G_15DefaultEpilogueISI_SJ_SJ_NS1F_6thread17LinearCombinationISI_Li1EffLNS1K_9ScaleType4KindE0ELNS_15FloatRoundStyleE2ESI_EENS1_15EpilogueDefaultEEEEEvvEEEEvNT_6ParamsE)
        .other          _ZN7cutlass13device_kernelINS_4gemm6kernel13GemmUniversalIN4cute5tupleIJiiiiEEENS1_10collective13CollectiveMmaINS1_34MainloopSm90TmaGmmaWarpSpecializedILi6ENS5_IJNS4_1CILi1EEESB_SB_EEENS1_35KernelTmaWarpSpecializedCooperativeEEENS5_IJNSA_ILi256EEESF_NSA_ILi32EEEEEENS_10bfloat16_tENS5_IJlSB_lEEESI_SJ_NS4_8TiledMMAINS4_8MMA_AtomIJNS4_4SM904GMMA28MMA_64x256x16_F32BF16BF16_SSILNSN_5MajorE0ELSP_0ELNSN_7ScaleInE1ELSQ_1EEEEEENS4_6LayoutINS5_IJNSA_ILi2EEESB_SB_EEENS5_IJSB_NSA_ILi0EEESW_EEEEENS5_IJNS4_10UnderscoreESZ_SZ_EEEEENS4_13SM90_TMA_LOADENS4_14ComposedLayoutINS4_7SwizzleILi2ELi4ELi3EEENS4_18smem_ptr_flag_bitsILi16EEENST_INS5_IJNSA_ILi8EEESG_EEENS5_IJSG_SB_EEEEEEEvNS4_8identityES12_S1C_vS1D_EENS_8epilogue10collective6detail29Sm90TmaWarpSpecializedAdapterINS1G_15DefaultEpilogueISI_SJ_SJ_NS1F_6thread17LinearCombinationISI_Li1EffLNS1K_9ScaleType4KindE0ELNS_15FloatRoundStyleE2ESI_EENS1_15EpilogueDefaultEEEEEvvEEEEvNT_6ParamsE,@"STO_CUDA_ENTRY STV_DEFAULT"
_ZN7cutlass13device_kernelINS_4gemm6kernel13GemmUniversalIN4cute5tupleIJiiiiEEENS1_10collective13CollectiveMmaINS1_34MainloopSm90TmaGmmaWarpSpecializedILi6ENS5_IJNS4_1CILi1EEESB_SB_EEENS1_35KernelTmaWarpSpecializedCooperativeEEENS5_IJNSA_ILi256EEESF_NSA_ILi32EEEEEENS_10bfloat16_tENS5_IJlSB_lEEESI_SJ_NS4_8TiledMMAINS4_8MMA_AtomIJNS4_4SM904GMMA28MMA_64x256x16_F32BF16BF16_SSILNSN_5MajorE0ELSP_0ELNSN_7ScaleInE1ELSQ_1EEEEEENS4_6LayoutINS5_IJNSA_ILi2EEESB_SB_EEENS5_IJSB_NSA_ILi0EEESW_EEEEENS5_IJNS4_10UnderscoreESZ_SZ_EEEEENS4_13SM90_TMA_LOADENS4_14ComposedLayoutINS4_7SwizzleILi2ELi4ELi3EEENS4_18smem_ptr_flag_bitsILi16EEENST_INS5_IJNSA_ILi8EEESG_EEENS5_IJSG_SB_EEEEEEEvNS4_8identityES12_S1C_vS1D_EENS_8epilogue10collective6detail29Sm90TmaWarpSpecializedAdapterINS1G_15DefaultEpilogueISI_SJ_SJ_NS1F_6thread17LinearCombinationISI_Li1EffLNS1K_9ScaleType4KindE0ELNS_15FloatRoundStyleE2ESI_EENS1_15EpilogueDefaultEEEEEvvEEEEvNT_6ParamsE:
[----:B------:R-:W0:Y:S02]  /*0000*/  LDC R1, c[0x0][0x28] ;  /* 0x00000a00ff017b82 */ /* 0x000e240000000800 */
[----:B0-----:R-:W-:Y:S01]  /*0010*/  VIADD R1, R1, 0xfffffb40 ;  /* 0xfffffb4001017836 */ /* 0x001fe20000000000 */
[----:B------:R-:W0:Y:S01]  /*0020*/  S2R R2, SR_TID.X ;  /* 0x0000000000027919 */ /* 0x000e220000002100 */
[----:B------:R-:W-:Y:S01]  /*0030*/  ELECT P0, URZ, PT ;  /* 0x00000000003f782f */ /* 0x000fe20003800000 */
[----:B------:R-:W-:Y:S01]  /*0040*/  BSSY B0, `(.L_x_0) ;  /* 0x0000015000007945 */ /* 0x000fe20003800000 */
[--C-:B0-----:R-:W-:Y:S02]  /*0050*/  SHF.R.U32.HI R0, RZ, 0x5, R2.reuse ;  /* 0x00000005ff007819 */ /* 0x101fe40000011602 */
[----:B------:R-:W-:-:S03]  /*0060*/  SHF.R.U32.HI R160, RZ, 0x7, R2 ;  /* 0x00000007ffa07819 */ /* 0x000fc60000011602 */
[----:B------:R-:W0:Y:S04]  /*0070*/  SHFL.IDX PT, R3, R0, RZ, 0x1f ;  /* 0x00001fff00037589 */ /* 0x000e2800000e0000 */
[----:B------:R-:W1:Y:S01]  /*0080*/  SHFL.IDX PT, R2, R160, RZ, 0x1f ;  /* 0x00001fffa0027589 */ /* 0x000e6200000e0000 */
[----:B0-----:R-:W-:Y:S02]  /*0090*/  R2UR UR10, R3 ;  /* 0x00000000030a72ca */ /* 0x001fe400000e0000 */
[----:B-1----:R-:W-:-:S11]  /*00a0*/  R2UR UR5, R2 ;  /* 0x00000000020572ca */ /* 0x002fd600000e0000 */
[----:B------:R-:W-:Y:S02]  /*00b0*/  USHF.R.S32.HI UR4, URZ, 0x1f, UR10 ;  /* 0x0000001f3f047899 */ /* 0x000fe4000801140a */
[----:B------:R-:W-:Y:S02]  /*00c0*/  ISETP.NE.OR P0, PT, RZ, UR10, !P0 ;  /* 0x0000000aff007c0c */ /* 0x000fe4000c705670 */
[----:B------:R-:W-:-:S04]  /*00d0*/  ULEA.HI UR4, UR4, UR10, URZ, 0x2 ;  /* 0x0000000a04047291 */ /* 0x000fc8000f8f103f */
[----:B------:R-:W-:-:S04]  /*00e0*/  ULOP3.LUT UR4, UR4, 0xfffffffc, URZ, 0xc0, !UPT ;  /* 0xfffffffc04047892 */ /* 0x000fc8000f8ec03f */
[----:B------:R-:W-:-:S03]  /*00f0*/  UIADD3 UR10, UR10, -UR4, URZ ;  /* 0x800000040a0a7290 */ /* 0x000fc6000fffe03f */
[----:B------:R-:W-:Y:S09]  /*0100*/  @P0 BRA `(.L_x_1) ;  /* 0x0000000000200947 */ /* 0x000ff20003800000 */
[----:B------:R-:W-:Y:S02]  /*0110*/  ULDC.64 UR6, c[0x0][0x198] ;  /* 0x0000660000067ab9 */ /* 0x000fe40000000a00 */
[----:B------:R-:W-:Y:S02]  /*0120*/  UIADD3 UR8, UP0, UR6, 0xf0, URZ ;  /* 0x000000f006087890 */ /* 0x000fe4000ff1e03f */
[----:B------:R-:W-:Y:S02]  /*0130*/  UIADD3 UR6, UP1, UR6, 0x1f0, URZ ;  /* 0x000001f006067890 */ /* 0x000fe4000ff3e03f */
[----:B------:R-:W-:Y:S02]  /*0140*/  UIADD3.X UR9, URZ, UR7, URZ, UP0, !UPT ;  /* 0x000000073f097290 */ /* 0x000fe400087fe43f */
[----:B------:R-:W-:-:S07]  /*0150*/  UIADD3.X UR7, URZ, UR7, URZ, UP1, !UPT ;  /* 0x000000073f077290 */ /* 0x000fce0008ffe43f */
[----:B------:R0:W-:Y:S02]  /*0160*/  UTMACCTL.PF [UR8] ;  /* 0x00000000080079b9 */ /* 0x0001e40008040000 */
[----:B------:R0:W-:Y:S02]  /*0170*/  UTMACCTL.PF [UR6] ;  /* 0x00000000060079b9 */ /* 0x0001e40008040000 */
[----:B0-----:R-:W-:Y:S01]  /*0180*/  NOP ;  /* 0x0000000000007918 */ /* 0x001fe20000000000 */
.L_x_1:
[----:B------:R-:W-:Y:S05]  /*0190*/  BSYNC B0 ;  /* 0x0000000000007941 */ /* 0x000fea0003800000 */
.L_x_0:
[----:B------:R-:W0:Y:S01]  /*01a0*/  SHFL.IDX PT, R2, R0, RZ, 0x1f ;  /* 0x00001fff00027589 */ /* 0x000e2200000e0000 */
[----:B------:R-:W-:Y:S01]  /*01b0*/  UISETP.NE.AND UP0, UPT, UR10, 0x3, UPT ;  /* 0x000000030a00788c */ /* 0x000fe2000bf05270 */
[----:B------:R-:W-:Y:S01]  /*01c0*/  ISETP.NE.AND P1, PT, RZ, UR5, PT ;  /* 0x00000005ff007c0c */ /* 0x000fe2000bf25270 */
[----:B------:R-:W-:Y:S02]  /*01d0*/  UIADD3 UR18, UR5, -0x1, URZ ;  /* 0xffffffff05127890 */ /* 0x000fe4000fffe03f */
[----:B------:R-:W-:Y:S02]  /*01e0*/  UISETP.EQ.OR UP0, UPT, UR10, URZ, !UP0 ;  /* 0x0000003f0a00728c */ /* 0x000fe4000c702670 */
[----:B------:R-:W-:Y:S02]  /*01f0*/  UISETP.GE.U32.AND UP1, UPT, UR18, 0x2, UPT ;  /* 0x000000021200788c */ /* 0x000fe4000bf26070 */
[----:B------:R-:W-:-:S04]  /*0200*/  UISETP.EQ.AND UP0, UPT, UR5, URZ, UP0 ;  /* 0x0000003f0500728c */ /* 0x000fc80008702270 */
[----:B------:R-:W-:-:S04]  /*0210*/  USEL UR40, URZ, 0x1, !UP0 ;  /* 0x000000013f287887 */ /* 0x000fc8000c000000 */
[----:B------:R-:W-:Y:S01]  /*0220*/  USEL UR40, UR40, 0x2, UP1 ;  /* 0x0000000228287887 */ /* 0x000fe20008800000 */
[----:B0-----:R-:W-:-:S13]  /*0230*/  ISETP.NE.AND P0, PT, R2, RZ, PT ;  /* 0x000000ff0200720c */ /* 0x001fda0003f05270 */
[----:B------:R-:W-:Y:S05]  /*0240*/  @P0 BRA `(.L_x_2) ;  /* 0x0000000000680947 */ /* 0x000fea0003800000 */
[----:B------:R-:W0:Y:S01]  /*0250*/  S2UR UR8, SR_CgaCtaId ;  /* 0x00000000000879c3 */ /* 0x000e220000008800 */
[----:B------:R-:W-:Y:S01]  /*0260*/  UMOV UR4, 0x400 ;  /* 0x0000040000047882 */ /* 0x000fe20000000000 */
[----:B------:R-:W-:Y:S01]  /*0270*/  UMOV UR5, 0x1 ;  /* 0x0000000100057882 */ /* 0x000fe20000000000 */
[----:B------:R-:W-:Y:S01]  /*0280*/  UMOV UR6, 0x100 ;  /* 0x0000010000067882 */ /* 0x000fe20000000000 */
[----:B------:R-:W-:Y:S01]  /*0290*/  ELECT P0, URZ, PT ;  /* 0x00000000003f782f */ /* 0x000fe20003800000 */
[----:B------:R-:W-:-:S04]  /*02a0*/  UIADD3 UR6, -UR6, 0x100000, URZ ;  /* 0x0010000006067890 */ /* 0x000fc8000fffe13f */
[----:B------:R-:W-:Y:S02]  /*02b0*/  USHF.L.U32 UR7, UR6, 0xb, URZ ;  /* 0x0000000b06077899 */ /* 0x000fe4000800063f */
[----:B------:R-:W-:Y:S02]  /*02c0*/  USHF.L.U32 UR6, UR6, 0x1, URZ ;  /* 0x0000000106067899 */ /* 0x000fe4000800063f */
[----:B0-----:R-:W-:Y:S02]  /*02d0*/  ULEA UR8, UR8, UR4, 0x18 ;  /* 0x0000000408087291 */ /* 0x001fe4000f8ec03f */
[----:B------:R-:W-:-:S04]  /*02e0*/  UIADD3 UR4, -UR5, 0x100000, URZ ;  /* 0x0010000005047890 */ /* 0x000fc8000fffe13f */
[----:B------:R-:W-:Y:S02]  /*02f0*/  USHF.L.U32 UR5, UR4, 0xb, URZ ;  /* 0x0000000b04057899 */ /* 0x000fe4000800063f */
[----:B------:R-:W-:Y:S01]  /*0300*/  USHF.L.U32 UR4, UR4, 0x1, URZ ;  /* 0x0000000104047899 */ /* 0x000fe2000800063f */
[----:B------:R-:W0:Y:S11]  /*0310*/  FENCE.VIEW.ASYNC.S ;  /* 0x00000000000073c6 */ /* 0x000e360000000000 */
[----:B0-----:R0:W1:Y:S01]  /*0320*/  SYNCS.EXCH.64 URZ, [UR8], UR4 ;  /* 0x00000004083f75b2 */ /* 0x0010620008000100 */
[----:B------:R0:W2:Y:S01]  /*0330*/  SYNCS.EXCH.64 URZ, [UR8+0x30], UR6 ;  /* 0x00003006083f75b2 */ /* 0x0000a20008000100 */
[----:B------:R0:W3:Y:S01]  /*0340*/  SYNCS.EXCH.64 URZ, [UR8+0x8], UR4 ;  /* 0x00000804083f75b2 */ /* 0x0000e20008000100 */
[----:B------:R0:W4:Y:S01]  /*0350*/  SYNCS.EXCH.64 URZ, [UR8+0x38], UR6 ;  /* 0x00003806083f75b2 */ /* 0x0001220008000100 */
[----:B------:R0:W0:Y:S01]  /*0360*/  SYNCS.EXCH.64 URZ, [UR8+0x10], UR4 ;  /* 0x00001004083f75b2 */ /* 0x0000220008000100 */
[----:B------:R0:W0:Y:S01]  /*0370*/  SYNCS.EXCH.64 URZ, [UR8+0x40], UR6 ;  /* 0x00004006083f75b2 */ /* 0x0000220008000100 */
[----:B------:R0:W0:Y:S01]  /*0380*/  SYNCS.EXCH.64 URZ, [UR8+0x18], UR4 ;  /* 0x00001804083f75b2 */ /* 0x0000220008000100 */
[----:B------:R0:W0:Y:S01]  /*0390*/  SYNCS.EXCH.64 URZ, [UR8+0x48], UR6 ;  /* 0x00004806083f75b2 */ /* 0x0000220008000100 */
[----:B------:R0:W0:Y:S01]  /*03a0*/  SYNCS.EXCH.64 URZ, [UR8+0x20], UR4 ;  /* 0x00002004083f75b2 */ /* 0x0000220008000100 */
[----:B------:R0:W0:Y:S01]  /*03b0*/  SYNCS.EXCH.64 URZ, [UR8+0x50], UR6 ;  /* 0x00005006083f75b2 */ /* 0x0000220008000100 */
[----:B------:R0:W0:Y:S01]  /*03c0*/  SYNCS.EXCH.64 URZ, [UR8+0x28], UR4 ;  /* 0x00002804083f75b2 */ /* 0x0000220008000100 */
[----:B------:R0:W0:Y:S01]  /*03d0*/  SYNCS.EXCH.64 URZ, [UR8+0x58], UR6 ;  /* 0x00005806083f75b2 */ /* 0x0000220008000100 */
[----:B------:R-:W-:Y:S01]  /*03e0*/  NOP ;  /* 0x0000000000007918 */ /* 0x000fe20000000000 */
.L_x_2:
[----:B------:R-:W5:Y:S01]  /*03f0*/  SHFL.IDX PT, R0, R0, RZ, 0x1f ;  /* 0x00001fff00007589 */ /* 0x000f6200000e0000 */
[----:B------:R-:W-:Y:S01]  /*0400*/  ELECT P0, URZ, PT ;  /* 0x00000000003f782f */ /* 0x000fe20003800000 */
[----:B------:R-:W1:Y:S01]  /*0410*/  S2UR UR17, SR_CTAID.Y ;  /* 0x00000000001179c3 */ /* 0x000e620000002600 */
[----:B0-----:R-:W-:Y:S01]  /*0420*/  ULDC UR5, c[0x0][0x65c] ;  /* 0x0001970000057ab9 */ /* 0x001fe20000000800 */
[----:B------:R-:W-:Y:S01]  /*0430*/  UMOV UR12, 0x20 ;  /* 0x00000020000c7882 */ /* 0x000fe20000000000 */
[----:B------:R-:W-:Y:S01]  /*0440*/  UISETP.NE.AND UP2, UPT, UR5, 0x1, UPT ;  /* 0x000000010500788c */ /* 0x000fe2000bf45270 */
[----:B------:R-:W-:Y:S01]  /*0450*/  NOP ;  /* 0x0000000000007918 */ /* 0x000fe20000000000 */
[----:B------:R-:W-:Y:S02]  /*0460*/  NOP ;  /* 0x0000000000007918 */ /* 0x000fe40000000000 */
[----:B------:R-:W-:Y:S01]  /*0470*/  UP2UR UR45, UPR, URZ, 0x4 ;  /* 0x000000043f2d7883 */ /* 0x000fe20008000000 */
[----:B------:R-:W0:Y:S01]  /*0480*/  S2UR UR4, SR_CTAID.X ;  /* 0x00000000000479c3 */ /* 0x000e220000002500 */
[----:B------:R-:W-:-:S02]  /*0490*/  PLOP3.LUT P2, PT, PT, PT, UP2, 0x80, 0x0 ;  /* 0x000000000000781c */ /* 0x000fc40003f4f028 */
[----:B------:R-:W-:Y:S02]  /*04a0*/  PLOP3.LUT P4, PT, PT, PT, UP2, 0x80, 0x0 ;  /* 0x000000000000781c */ /* 0x000fe40003f8f028 */
[----:B------:R-:W-:Y:S01]  /*04b0*/  PLOP3.LUT P3, PT, PT, PT, UP2, 0x80, 0x0 ;  /* 0x000000000000781c */ /* 0x000fe20003f6f028 */
[----:B------:R-:W-:Y:S01]  /*04c0*/  @UP2 ULDC UR14, c[0x0][0x10] ;  /* 0x00000400000e2ab9 */ /* 0x000fe20000000800 */
[----:B------:R-:W-:Y:S01]  /*04d0*/  @UP2 UMOV UR9, URZ ;  /* 0x0000003f00092c82 */ /* 0x000fe20008000000 */
[----:B------:R-:W-:Y:S01]  /*04e0*/  @!UP2 ULDC UR11, c[0x0][0xc] ;  /* 0x00000300000baab9 */ /* 0x000fe20000000800 */
[----:B-----5:R-:W-:Y:S01]  /*04f0*/  ISETP.NE.OR P0, PT, R0, RZ, !P0 ;  /* 0x000000ff0000720c */ /* 0x020fe20004705670 */
[----:B-1----:R-:W-:Y:S02]  /*0500*/  @UP2 UMOV UR7, UR17 ;  /* 0x0000001100072c82 */ /* 0x002fe40008000000 */
[----:B------:R-:W-:Y:S01]  /*0510*/  @UP2 UMOV UR8, UR7 ;  /* 0x0000000700082c82 */ /* 0x000fe20008000000 */
[----:B------:R-:W-:Y:S01]  /*0520*/  @!UP2 UMOV UR7, UR17 ;  /* 0x000000110007ac82 */ /* 0x000fe20008000000 */
[----:B0-----:R-:W-:-:S08]  /*0530*/  @UP2 UIMAD.WIDE.U32 UR14, UR4, UR14, UR8 ;  /* 0x0000000e040e22a5 */ /* 0x001fd0000f8e0008 */
[----:B------:R-:W-:Y:S01]  /*0540*/  VOTEU.ALL UP0, P0 ;  /* 0x00000000003f7886 */ /* 0x000fe20000000000 */
[----:B------:R-:W-:Y:S01]  /*0550*/  VOTEU.ALL UP1, P0 ;  /* 0x00000000003f7886 */ /* 0x000fe20000020000 */
[----:B------:R-:W-:-:S03]  /*0560*/  IMAD.U32 R2, RZ, RZ, UR14 ;  /* 0x0000000eff027e24 */ /* 0x000fc6000f8e00ff */
[----:B------:R-:W0:Y:S01]  /*0570*/  @!UP0 S2UR UR6, SR_CgaCtaId ;  /* 0x00000000000689c3 */ /* 0x000e220000008800 */
[----:B------:R-:W-:Y:S01]  /*0580*/  @!UP0 UMOV UR5, 0x400 ;  /* 0x0000040000058882 */ /* 0x000fe20000000000 */
[----:B------:R-:W-:-:S04]  /*0590*/  @!UP0 UIADD3 UR12, -UR12, 0x100000, URZ ;  /* 0x001000000c0c8890 */ /* 0x000fc8000fffe13f */
[----:B------:R-:W-:Y:S02]  /*05a0*/  @!UP0 USHF.L.U32 UR13, UR12, 0xb, URZ ;  /* 0x0000000b0c0d8899 */ /* 0x000fe4000800063f */
[----:B------:R-:W-:Y:S01]  /*05b0*/  @!UP0 USHF.L.U32 UR12, UR12, 0x1, URZ ;  /* 0x000000010c0c8899 */ /* 0x000fe2000800063f */
[----:B------:R-:W-:Y:S01]  /*05c0*/  IMAD.U32 R3, RZ, RZ, UR15 ;  /* 0x0000000fff037e24 */ /* 0x000fe2000f8e00ff */
[----:B0-----:R-:W-:Y:S01]  /*05d0*/  @!UP0 ULEA UR16, UR6, UR5, 0x18 ;  /* 0x0000000506108291 */ /* 0x001fe2000f8ec03f */
[----:B------:R-:W-:Y:S01]  /*05e0*/  VOTEU.ALL UP0, P0 ;  /* 0x00000000003f7886 */ /* 0x000fe20000000000 */
[----:B------:R-:W-:Y:S01]  /*05f0*/  PLOP3.LUT P0, PT, PT, PT, UP2, 0x80, 0x0 ;  /* 0x000000000000781c */ /* 0x000fe20003f0f028 */
[----:B------:R-:W-:Y:S01]  /*0600*/  UMOV UR5, URZ ;  /* 0x0000003f00057c82 */ /* 0x000fe20008000000 */
[----:B------:R-:W-:Y:S01]  /*0610*/  @UP2 UMOV UR6, URZ ;  /* 0x0000003f00062c82 */ /* 0x000fe20008000000 */
[----:B------:R-:W-:Y:S02]  /*0620*/  @!UP2 UIMAD.WIDE.U32 UR8, UR11, UR7, UR4 ;  /* 0x000000070b08a2a5 */ /* 0x000fe4000f8e0004 */
[----:B------:R-:W-:-:S04]  /*0630*/  @UP2 UIADD3 UR6, UR15, UR6, URZ ;  /* 0x000000060f062290 */ /* 0x000fc8000fffe03f */
[----:B------:R-:W-:Y:S01]  /*0640*/  MOV R5, UR9 ;  /* 0x0000000900057c02 */ /* 0x000fe20008000f00 */
[----:B------:R-:W0:Y:S02]  /*0650*/  FENCE.VIEW.ASYNC.S ;  /* 0x00000000000073c6 */ /* 0x000e240000000000 */
[----:B0-----:R0:W2:Y:S01]  /*0660*/  @!UP0 SYNCS.EXCH.64 URZ, [UR16+0x70], UR12 ;  /* 0x0000700c103f85b2 */ /* 0x0010a20008000100 */
[----:B------:R-:W-:Y:S02]  /*0670*/  @P2 IMAD.U32 R6, RZ, RZ, UR6 ;  /* 0x00000006ff062e24 */ /* 0x000fe4000f8e00ff */
[----:B------:R-:W-:Y:S02]  /*0680*/  @P0 IMAD.MOV.U32 R7, RZ, RZ, R2 ;  /* 0x000000ffff070224 */ /* 0x000fe400078e0002 */
[----:B------:R-:W-:Y:S02]  /*0690*/  IMAD.U32 R2, RZ, RZ, UR8 ;  /* 0x00000008ff027e24 */ /* 0x000fe4000f8e00ff */
[----:B------:R-:W-:-:S02]  /*06a0*/  @!P4 IMAD.MOV.U32 R6, RZ, RZ, R5 ;  /* 0x000000ffff06c224 */ /* 0x000fc400078e0005 */
[----:B------:R-:W-:Y:S02]  /*06b0*/  @!P3 IMAD.MOV.U32 R7, RZ, RZ, R2 ;  /* 0x000000ffff07b224 */ /* 0x000fe400078e0002 */
[----:B------:R-:W-:Y:S01]  /*06c0*/  IMAD.U32 R3, RZ, RZ, UR9 ;  /* 0x00000009ff037e24 */ /* 0x000fe2000f8e00ff */
[----:B------:R0:W-:Y:S01]  /*06d0*/  STL [R1+0x200], R6 ;  /* 0x0002000601007387 */ /* 0x0001e20000100800 */
[----:B------:R-:W-:-:S03]  /*06e0*/  IMAD.U32 R4, RZ, RZ, UR8 ;  /* 0x00000008ff047e24 */ /* 0x000fc6000f8e00ff */
[----:B------:R0:W-:Y:S01]  /*06f0*/  STL [R1+0x204], R7 ;  /* 0x0002040701007387 */ /* 0x0001e20000100800 */
[----:B------:R0:W2:Y:S01]  /*0700*/  @!UP1 SYNCS.EXCH.64 URZ, [UR16+0x78], UR12 ;  /* 0x0000780c103f95b2 */ /* 0x0000a20008000100 */
[----:B------:R-:W-:Y:S01]  /*0710*/  NOP ;  /* 0x0000000000007918 */ /* 0x000fe20000000000 */
[----:B--234-:R-:W-:Y:S06]  /*0720*/  BAR.SYNC.DEFER_BLOCKING 0x0 ;  /* 0x0000000000007b1d */ /* 0x01cfec0000010000 */
[----:B------:R-:W-:Y:S05]  /*0730*/  @!P1 BRA `(.L_x_3) ;  /* 0x0000015400d49947 */ /* 0x000fea0003800000 */
[----:B------:R-:W-:-:S06]  /*0740*/  UISETP.GT.U32.AND UP0, UPT, UR18, 0x1, UPT ;  /* 0x000000011200788c */ /* 0x000fcc000bf04070 */
[----:B------:R-:W-:-:S13]  /*0750*/  PLOP3.LUT P0, PT, PT, PT, UP0, 0x80, 0x0 ;  /* 0x000000000000781c */ /* 0x000fda0003f0f008 */
[----:B0-----:R-:W-:Y:S05]  /*0760*/  @P0 EXIT ;  /* 0x000000000000094d */ /* 0x001fea0003800000 */
[----:B------:R-:W-:Y:S01]  /*0770*/  ULDC.64 UR8, c[0x0][0x650] ;  /* 0x0001940000087ab9 */ /* 0x000fe20000000a00 */
[----:B------:R-:W-:Y:S01]  /*0780*/  UMOV UR41, 0xffffffff ;  /* 0xffffffff00297882 */ /* 0x000fe20000000000 */
[----:B------:R-:W-:Y:S01]  /*0790*/  ISETP.GE.U32.AND P0, PT, R7, UR8, PT ;  /* 0x0000000807007c0c */ /* 0x000fe2000bf06070 */
[----:B------:R-:W-:Y:S01]  /*07a0*/  UMOV UR42, 0xffffffff ;  /* 0xffffffff002a7882 */ /* 0x000fe20000000000 */
[----:B------:R-:W-:Y:S01]  /*07b0*/  UMOV UR43, 0xffffffff ;  /* 0xffffffff002b7882 */ /* 0x000fe20000000000 */
[----:B------:R-:W-:Y:S02]  /*07c0*/  PRMT R0, RZ, 0x7610, R0 ;  /* 0x00007610ff007816 */ /* 0x000fe40000000000 */
[----:B------:R-:W-:-:S13]  /*07d0*/  ISETP.GE.U32.AND.EX P0, PT, R6, UR9, PT, P0 ;  /* 0x0000000906007c0c */ /* 0x000fda000bf06100 */
[----:B------:R-:W-:Y:S05]  /*07e0*/  @P0 BRA `(.L_x_4) ;  /* 0x0000000400800947 */ /* 0x000fea0003800000 */
[----:B------:R-:W-:Y:S01]  /*07f0*/  I2FP.F32.U32 R0, UR4 ;  /* 0x0000000400007c45 */ /* 0x000fe20008201000 */
[----:B------:R-:W-:Y:S01]  /*0800*/  ULDC.64 UR16, c[0x0][0x628] ;  /* 0x00018a0000107ab9 */ /* 0x000fe20000000a00 */
[----:B------:R-:W-:Y:S01]  /*0810*/  ULDC UR6, c[0x0][0x150] ;  /* 0x0000540000067ab9 */ /* 0x000fe20000000800 */
[----:B------:R-:W-:Y:S01]  /*0820*/  ISETP.NE.U32.AND P0, PT, RZ, UR16, PT ;  /* 0x00000010ff007c0c */ /* 0x000fe2000bf05070 */
[----:B------:R-:W-:Y:S01]  /*0830*/  ULDC UR15, c[0x0][0x630] ;  /* 0x00018c00000f7ab9 */ /* 0x000fe20000000800 */
[----:B------:R-:W-:Y:S01]  /*0840*/  FMUL R0, R0, UR6 ;  /* 0x0000000600007c20 */ /* 0x000fe20008400000 */
[----:B------:R-:W-:Y:S01]  /*0850*/  R2UR UR18, R7 ;  /* 0x00000000071272ca */ /* 0x000fe200000e0000 */
[----:B------:R-:W-:Y:S01]  /*0860*/  ULDC UR20, c[0x0][0x154] ;  /* 0x0000550000147ab9 */ /* 0x000fe20000000800 */
[----:B------:R-:W-:Y:S01]  /*0870*/  ISETP.NE.AND.EX P0, PT, RZ, UR17, PT, P0 ;  /* 0x00000011ff007c0c */ /* 0x000fe2000bf05300 */
[----:B------:R0:W1:Y:S01]  /*0880*/  F2I.U32.TRUNC.NTZ R2, R0 ;  /* 0x0000000000027305 */ /* 0x000062000020f000 */
[----:B------:R-:W-:-:S02]  /*0890*/  R2UR UR19, R6 ;  /* 0x00000000061372ca */ /* 0x000fc400000e0000 */
[----:B------:R-:W-:Y:S02]  /*08a0*/  R2UR UR8, R7 ;  /* 0x00000000070872ca */ /* 0x000fe400000e0000 */
[----:B------:R-:W-:-:S07]  /*08b0*/  R2UR UR9, R6 ;  /* 0x00000000060972ca */ /* 0x000fce00000e0000 */
[----:B0-----:R-:W-:Y:S08]  /*08c0*/  @!P0 BRA `(.L_x_5) ;  /* 0x0000000000308947 */ /* 0x001ff00003800000 */
[----:B------:R-:W-:Y:S01]  /*08d0*/  R2UR UR8, R7 ;  /* 0x00000000070872ca */ /* 0x000fe200000e0000 */
[----:B------:R-:W-:Y:S01]  /*08e0*/  ULDC UR6, c[0x0][0x634] ;  /* 0x00018d0000067ab9 */ /* 0x000fe20000000800 */
[----:B------:R-:W-:-:S11]  /*08f0*/  R2UR UR14, R6 ;  /* 0x00000000060e72ca */ /* 0x000fd600000e0000 */
[----:B------:R-:W-:-:S04]  /*0900*/  UIADD3 UR6, UP0, UR8, UR6, URZ ;  /* 0x0000000608067290 */ /* 0x000fc8000ff1e03f */
[----:B------:R-:W-:-:S04]  /*0910*/  UIADD3.X UR14, URZ, UR14, URZ, UP0, !UPT ;  /* 0x0000000e3f0e7290 */ /* 0x000fc800087fe43f */
[----:B------:R-:W-:-:S04]  /*0920*/  UIMAD.WIDE.U32 UR8, UR14, UR16, URZ ;  /* 0x000000100e0872a5 */ /* 0x000fc8000f8e003f */
[----:B------:R-:W-:Y:S02]  /*0930*/  UIMAD.WIDE.U32 UR10, UP0, UR6, UR17, UR8 ;  /* 0x00000011060a72a5 */ /* 0x000fe4000f800008 */
[----:B------:R-:W-:Y:S02]  /*0940*/  UIMAD.WIDE.U32 UR8, UR6, UR16, URZ ;  /* 0x00000010060872a5 */ /* 0x000fe4000f8e003f */
[----:B------:R-:W-:Y:S02]  /*0950*/  UIADD3.X UR13, URZ, URZ, URZ, UP0, !UPT ;  /* 0x0000003f3f0d7290 */ /* 0x000fe400087fe43f */
[----:B------:R-:W-:Y:S01]  /*0960*/  UIADD3 URZ, UP0, UR9, UR10, URZ ;  /* 0x0000000a093f7290 */ /* 0x000fe2000ff1e03f */
[----:B------:R-:W-:-:S03]  /*0970*/  UMOV UR12, UR11 ;  /* 0x0000000b000c7c82 */ /* 0x000fc60008000000 */
[----:B------:R-:W-:-:S12]  /*0980*/  UIMAD.WIDE.U32.X UR8, UR14, UR17, UR12, UP0 ;  /* 0x000000110e0872a5 */ /* 0x000fd800080e040c */
.L_x_5:
[----:B------:R-:W-:Y:S01]  /*0990*/  USHF.R.U64 UR43, UR8, UR15, UR9 ;  /* 0x0000000f082b7299 */ /* 0x000fe20008001209 */
[----:B------:R-:W-:Y:S01]  /*09a0*/  I2FP.F32.U32 R0, UR7 ;  /* 0x0000000700007c45 */ /* 0x000fe20008201000 */
[----:B------:R-:W-:Y:S01]  /*09b0*/  USHF.R.U32.HI UR5, URZ, UR15, UR9 ;  /* 0x0000000f3f057299 */ /* 0x000fe20008011609 */
[----:B-1----:R-:W-:Y:S01]  /*09c0*/  R2UR UR12, R2 ;  /* 0x00000000020c72ca */ /* 0x002fe200000e0000 */
[----:B------:R-:W-:Y:S02]  /*09d0*/  UIADD3 UR6, UP0, URZ, -UR43, URZ ;  /* 0x8000002b3f067290 */ /* 0x000fe4000ff1e03f */
[----:B------:R-:W-:Y:S01]  /*09e0*/  FMUL R0, R0, UR20 ;  /* 0x0000001400007c20 */ /* 0x000fe20008400000 */
[----:B------:R-:W-:Y:S01]  /*09f0*/  ULDC.64 UR8, c[0x0][0x620] ;  /* 0x0001880000087ab9 */ /* 0x000fe20000000a00 */
[----:B------:R-:W-:Y:S01]  /*0a00*/  UIADD3.X UR5, URZ, ~UR5, URZ, UP0, !UPT ;  /* 0x800000053f057290 */ /* 0x000fe200087fe43f */
[----:B------:R-:W-:Y:S01]  /*0a10*/  UMOV UR10, UR18 ;  /* 0x00000012000a7c82 */ /* 0x000fe20008000000 */
[----:B------:R-:W-:-:S02]  /*0a20*/  UMOV UR11, UR19 ;  /* 0x00000013000b7c82 */ /* 0x000fc40008000000 */
[----:B------:R-:W-:Y:S01]  /*0a30*/  UIMAD UR5, UR5, UR8, URZ ;  /* 0x00000008050572a4 */ /* 0x000fe2000f8e023f */
[----:B------:R-:W0:Y:S01]  /*0a40*/  F2I.U32.TRUNC.NTZ R0, R0 ;  /* 0x0000000000007305 */ /* 0x000e22000020f000 */
[----:B------:R-:W-:Y:S02]  /*0a50*/  UIMAD.WIDE.U32 UR10, UR6, UR8, UR10 ;  /* 0x00000008060a72a5 */ /* 0x000fe4000f8e000a */
[----:B------:R-:W-:Y:S01]  /*0a60*/  UIMAD UR6, UR6, UR9, UR5 ;  /* 0x00000009060672a4 */ /* 0x000fe2000f8e0205 */
[----:B------:R-:W-:Y:S01]  /*0a70*/  ULDC UR21, c[0x0][0x658] ;  /* 0x0001960000157ab9 */ /* 0x000fe20000000800 */
[----:B------:R-:W-:Y:S02]  /*0a80*/  UMOV UR19, 0xffffffff ;  /* 0xffffffff00137882 */ /* 0x000fe40000000000 */
[----:B------:R-:W-:Y:S01]  /*0a90*/  UIADD3 UR6, UR11, UR6, URZ ;  /* 0x000000060b067290 */ /* 0x000fe2000fffe03f */
[----:B------:R-:W-:Y:S01]  /*0aa0*/  ULDC UR15, c[0x0][0x618] ;  /* 0x00018600000f7ab9 */ /* 0x000fe20000000800 */
[----:B------:R-:W-:Y:S01]  /*0ab0*/  ULDC.64 UR8, c[0x0][0x640] ;  /* 0x0001900000087ab9 */ /* 0x000fe20000000a00 */
[----:B------:R-:W-:Y:S01]  /*0ac0*/  USHF.L.U32 UR11, UR19, UR21, URZ ;  /* 0x00000015130b7299 */ /* 0x000fe2000800063f */
[----:B------:R-:W-:Y:S01]  /*0ad0*/  ISETP.NE.U32.AND P0, PT, RZ, UR8, PT ;  /* 0x00000008ff007c0c */ /* 0x000fe2000bf05070 */
[----:B------:R-:W-:-:S02]  /*0ae0*/  USHF.R.U64 UR19, UR10, UR15, UR6 ;  /* 0x0000000f0a137299 */ /* 0x000fc40008001206 */
[----:B------:R-:W-:Y:S01]  /*0af0*/  USHF.R.U32.HI UR10, URZ, UR15, UR6 ;  /* 0x0000000f3f0a7299 */ /* 0x000fe20008011606 */
[----:B0-----:R-:W-:Y:S01]  /*0b00*/  R2UR UR14, R0 ;  /* 0x00000000000e72ca */ /* 0x001fe200000e0000 */
[----:B------:R-:W-:Y:S01]  /*0b10*/  ULDC UR17, c[0x0][0x608] ;  /* 0x0001820000117ab9 */ /* 0x000fe20000000800 */
[----:B------:R-:W-:Y:S01]  /*0b20*/  ISETP.NE.AND.EX P0, PT, RZ, UR9, PT, P0 ;  /* 0x00000009ff007c0c */ /* 0x000fe2000bf05300 */
[----:B------:R-:W-:Y:S02]  /*0b30*/  USHF.R.U64 UR23, UR19, UR17, UR10 ;  /* 0x0000001113177299 */ /* 0x000fe4000800120a */
[----:B------:R-:W-:Y:S01]  /*0b40*/  USHF.R.U32.HI UR10, URZ, UR17, UR10 ;  /* 0x000000113f0a7299 */ /* 0x000fe2000801160a */
[----:B------:R-:W-:Y:S01]  /*0b50*/  UMOV UR16, 0x1 ;  /* 0x0000000100107882 */ /* 0x000fe20000000000 */
[----:B------:R-:W-:Y:S02]  /*0b60*/  UIADD3 UR12, -UR12, URZ, URZ ;  /* 0x0000003f0c0c7290 */ /* 0x000fe4000fffe13f */
[----:B------:R-:W-:-:S02]  /*0b70*/  USHF.R.U64 UR24, UR23, UR21, UR10 ;  /* 0x0000001517187299 */ /* 0x000fc4000800120a */
[----:B------:R-:W-:Y:S01]  /*0b80*/  USHF.L.U32 UR6, UR16, UR21, URZ ;  /* 0x0000001510067299 */ /* 0x000fe2000800063f */
[----:B------:R-:W-:Y:S01]  /*0b90*/  ULDC UR13, c[0x0][0x144] ;  /* 0x00005100000d7ab9 */ /* 0x000fe20000000800 */
[----:B------:R-:W-:Y:S01]  /*0ba0*/  ULDC UR5, c[0x0][0x600] ;  /* 0x0001800000057ab9 */ /* 0x000fe20000000800 */
[----:B------:R-:W-:Y:S02]  /*0bb0*/  ULOP3.LUT UR16, URZ, UR11, URZ, 0x33, !UPT ;  /* 0x0000000b3f107292 */ /* 0x000fe4000f8e333f */
[----:B------:R-:W-:Y:S02]  /*0bc0*/  USHF.R.U32.HI UR11, URZ, UR21, UR10 ;  /* 0x000000153f0b7299 */ /* 0x000fe4000801160a */
[----:B------:R-:W-:Y:S02]  /*0bd0*/  UIADD3 UR18, UR5, -0x1, URZ ;  /* 0xffffffff05127890 */ /* 0x000fe4000fffe03f */
[----:B------:R-:W-:Y:S02]  /*0be0*/  UIADD3 UR20, -UR14, URZ, URZ ;  /* 0x0000003f0e147290 */ /* 0x000fe4000fffe13f */
[----:B------:R-:W-:Y:S01]  /*0bf0*/  UIMAD UR4, UR13, UR12, UR4 ;  /* 0x0000000c0d0472a4 */ /* 0x000fe2000f8e0204 */
[----:B------:R-:W-:Y:S01]  /*0c00*/  ULDC UR25, c[0x0][0x148] ;  /* 0x0000520000197ab9 */ /* 0x000fe20000000800 */
[----:B------:R-:W-:Y:S01]  /*0c10*/  ULDC UR21, c[0x0][0x648] ;  /* 0x0001920000157ab9 */ /* 0x000fe20000000800 */
[----:B------:R-:W-:Y:S01]  /*0c20*/  ULDC UR22, c[0x0][0x638] ;  /* 0x00018e0000167ab9 */ /* 0x000fe20000000800 */
[----:B------:R-:W-:Y:S01]  /*0c30*/  UMOV UR10, UR24 ;  /* 0x00000018000a7c82 */ /* 0x000fe20008000000 */
[----:B------:R-:W-:Y:S07]  /*0c40*/  @!P0 BRA `(.L_x_6) ;  /* 0x0000000000308947 */ /* 0x000fee0003800000 */
[----:B------:R-:W-:Y:S02]  /*0c50*/  ULDC UR14, c[0x0][0x64c] ;  /* 0x00019300000e7ab9 */ /* 0x000fe40000000800 */
        /* <DEDUP_REMOVED lines=8> */
[----:B------:R-:W-:-:S07]  /*0ce0*/  UIMAD.WIDE.U32.X UR8, UR17, UR9, UR14, UP0 ;  /* 0x00000009110872a5 */ /* 0x000fce00080e040e */
[----:B------:R-:W-:Y:S01]  /*0cf0*/  UMOV UR10, UR8 ;  /* 0x00000008000a7c82 */ /* 0x000fe20008000000 */
[----:B------:R-:W-:-:S05]  /*0d00*/  UMOV UR11, UR9 ;  /* 0x00000009000b7c82 */ /* 0x000fca0008000000 */
.L_x_6:
[----:B------:R-:W-:Y:S01]  /*0d10*/  UISETP.NE.AND UP0, UPT, UR45, URZ, UPT ;  /* 0x0000003f2d00728c */ /* 0x000fe2000bf05270 */
[----:B------:R-:W-:Y:S01]  /*0d20*/  IMAD.MOV.U32 R0, RZ, RZ, 0x1 ;  /* 0x00000001ff007424 */ /* 0x000fe200078e00ff */
[----:B------:R-:W-:Y:S02]  /*0d30*/  USHF.R.U64 UR8, UR10, UR21, UR11 ;  /* 0x000000150a087299 */ /* 0x000fe4000800120b */
[----:B------:R-:W-:Y:S02]  /*0d40*/  ULOP3.LUT UR16, UR23, UR16, URZ, 0xc0, !UPT ;  /* 0x0000001017107292 */ /* 0x000fe4000f8ec03f */
[----:B------:R-:W-:Y:S02]  /*0d50*/  ULOP3.LUT UR18, UR19, UR18, URZ, 0xc0, !UPT ;  /* 0x0000001213127292 */ /* 0x000fe4000f8ec03f */
[----:B------:R-:W-:-:S03]  /*0d60*/  UIMAD UR16, UR6, UR8, UR16 ;  /* 0x00000008061072a4 */ /* 0x000fc6000f8e0210 */
[----:B------:R-:W-:Y:S02]  /*0d70*/  @UP0 UIMAD UR4, UR25, UR20, UR7 ;  /* 0x00000014190402a4 */ /* 0x000fe4000f8e0207 */
[----:B------:R-:W-:-:S04]  /*0d80*/  UIADD3 UR7, -UR8, URZ, URZ ;  /* 0x0000003f08077290 */ /* 0x000fc8000fffe13f */
[----:B------:R-:W-:-:S03]  /*0d90*/  UIMAD UR6, UR7, UR22, UR24 ;  /* 0x00000016070672a4 */ /* 0x000fc6000f8e0218 */
[----:B------:R-:W-:Y:S01]  /*0da0*/  ULDC UR7, c[0x0][0x610] ;  /* 0x0001840000077ab9 */ /* 0x000fe20000000800 */
[----:B------:R-:W-:Y:S02]  /*0db0*/  UIMAD UR6, UR6, UR5, UR18 ;  /* 0x00000005060672a4 */ /* 0x000fe4000f8e0212 */
[----:B------:R-:W-:-:S04]  /*0dc0*/  UIMAD UR4, UR16, UR7, UR4 ;  /* 0x00000007100472a4 */ /* 0x000fc8000f8e0204 */
[----:B------:R-:W-:Y:S02]  /*0dd0*/  USEL UR42, UR6, UR4, !UP0 ;  /* 0x00000004062a7287 */ /* 0x000fe4000c000000 */
[----:B------:R-:W-:-:S12]  /*0de0*/  USEL UR41, UR4, UR6, !UP0 ;  /* 0x0000000604297287 */ /* 0x000fd8000c000000 */
.L_x_4:
[----:B------:R-:W-:-:S08]  /*0df0*/  NOP ;  /* 0x0000000000007918 */ /* 0x000fd00000000000 */
[----:B------:R-:W0:Y:S02]  /*0e00*/  USETMAXREG.TRY_ALLOC.CTAPOOL UP0, 0xf0 ;  /* 0x000000f0000079c8 */ /* 0x000e240008000600 */
[----:B0-----:R-:W-:-:S13]  /*0e10*/  PLOP3.LUT P0, PT, PT, PT, UP0, 0x80, 0x0 ;  /* 0x000000000000781c */ /* 0x001fda0003f0f008 */
[----:B------:R-:W-:Y:S05]  /*0e20*/  @!P0 BRA `(.L_x_4) ;  /* 0xfffffffc00f08947 */ /* 0x000fea000383ffff */
[----:B------:R-:W-:Y:S01]  /*0e30*/  ULDC.64 UR4, c[0x0][0x598] ;  /* 0x0001660000047ab9 */ /* 0x000fe20000000a00 */
[----:B------:R-:W-:Y:S01]  /*0e40*/  ULDC.64 UR36, c[0x0][0x208] ;  /* 0x0000820000247ab9 */ /* 0x000fe20000000a00 */
[----:B------:R-:W-:-:S04]  /*0e50*/  ISETP.NE.U32.AND P0, PT, RZ, UR4, PT ;  /* 0x00000004ff007c0c */ /* 0x000fc8000bf05070 */
[----:B------:R-:W-:-:S13]  /*0e60*/  ISETP.NE.AND.EX P0, PT, RZ, UR5, PT, P0 ;  /* 0x00000005ff007c0c */ /* 0x000fda000bf05300 */
[----:B------:R-:W-:Y:S05]  /*0e70*/  @!P0 BRA `(.L_x_7) ;  /* 0x00000000001c8947 */ /* 0x000fea0003800000 */
[----:B------:R-:W0:Y:S02]  /*0e80*/  LDC.64 R2, c[0x0][0x598] ;  /* 0x00016600ff027b82 */ /* 0x000e240000000a00 */
[----:B0-----:R-:W2:Y:S02]  /*0e90*/  LDG.E.64 R2, desc[UR36][R2.64] ;  /* 0x0000002402027981 */ /* 0x001ea4000c1e1b00 */
[----:B--2---:R-:W-:-:S04]  /*0ea0*/  ISETP.NE.U32.AND P0, PT, R2, RZ, PT ;  /* 0x000000ff0200720c */ /* 0x004fc80003f05070 */
[----:B------:R-:W-:-:S13]  /*0eb0*/  ISETP.NE.AND.EX P0, PT, R3, RZ, PT, P0 ;  /* 0x000000ff0300720c */ /* 0x000fda0003f05300 */
[----:B------:R-:W-:Y:S05]  /*0ec0*/  @!P0 BRA `(.L_x_7) ;  /* 0x0000000000088947 */ /* 0x000fea0003800000 */
[----:B------:R0:W5:Y:S01]  /*0ed0*/  LD.E R2, desc[UR36][R2.64] ;  /* 0x0000002402027980 */ /* 0x000162000c101900 */
[----:B------:R-:W-:Y:S05]  /*0ee0*/  BRA `(.L_x_8) ;  /* 0x0000000000247947 */ /* 0x000fea0003800000 */
.L_x_7:
[----:B------:R-:W-:Y:S02]  /*0ef0*/  ULDC.64 UR4, c[0x0][0x588] ;  /* 0x0001620000047ab9 */ /* 0x000fe40000000a00 */
[----:B------:R-:W-:-:S04]  /*0f00*/  ISETP.NE.U32.AND P0, PT, RZ, UR4, PT ;  /* 0x00000004ff007c0c */ /* 0x000fc8000bf05070 */
[----:B------:R-:W-:-:S13]  /*0f10*/  ISETP.NE.AND.EX P0, PT, RZ, UR5, PT, P0 ;  /* 0x00000005ff007c0c */ /* 0x000fda000bf05300 */
[----:B------:R-:W-:Y:S05]  /*0f20*/  @!P0 BRA `(.L_x_9) ;  /* 0x00000000000c8947 */ /* 0x000fea0003800000 */
[----:B------:R-:W0:Y:S02]  /*0f30*/  LDC.64 R2, c[0x0][0x588] ;  /* 0x00016200ff027b82 */ /* 0x000e240000000a00 */
[----:B0-----:R1:W5:Y:S01]  /*0f40*/  LDG.E R2, desc[UR36][R2.64] ;  /* 0x0000002402027981 */ /* 0x001362000c1e1900 */
[----:B------:R-:W-:Y:S05]  /*0f50*/  BRA `(.L_x_8) ;  /* 0x0000000000087947 */ /* 0x000fea0003800000 */
.L_x_9:
[----:B------:R-:W-:Y:S02]  /*0f60*/  ULDC UR4, c[0x0][0x580] ;  /* 0x0001600000047ab9 */ /* 0x000fe40000000800 */
[----:B------:R-:W-:-:S07]  /*0f70*/  IMAD.U32 R2, RZ, RZ, UR4 ;  /* 0x00000004ff027e24 */ /* 0x000fce000f8e00ff */
.L_x_8:
[----:B------:R-:W-:Y:S02]  /*0f80*/  ULDC.64 UR4, c[0x0][0x5a0] ;  /* 0x0001680000047ab9 */ /* 0x000fe40000000a00 */
[----:B------:R-:W-:-:S04]  /*0f90*/  ISETP.NE.U32.AND P0, PT, RZ, UR4, PT ;  /* 0x00000004ff007c0c */ /* 0x000fc8000bf05070 */
[----:B------:R-:W-:-:S13]  /*0fa0*/  ISETP.NE.AND.EX P0, PT, RZ, UR5, PT, P0 ;  /* 0x00000005ff007c0c */ /* 0x000fda000bf05300 */
[----:B------:R-:W-:Y:S05]  /*0fb0*/  @!P0 BRA `(.L_x_10) ;  /* 0x00000000001c8947 */ /* 0x000fea0003800000 */
[----:B------:R-:W2:Y:S02]  /*0fc0*/  LDC.64 R4, c[0x0][0x5a0] ;  /* 0x00016800ff047b82 */ /* 0x000ea40000000a00 */
[----:B--2---:R-:W2:Y:S02]  /*0fd0*/  LDG.E.64 R4, desc[UR36][R4.64] ;  /* 0x0000002404047981 */ /* 0x004ea4000c1e1b00 */
[----:B--2---:R-:W-:-:S04]  /*0fe0*/  ISETP.NE.U32.AND P0, PT, R4, RZ, PT ;  /* 0x000000ff0400720c */ /* 0x004fc80003f05070 */
[----:B------:R-:W-:-:S13]  /*0ff0*/  ISETP.NE.AND.EX P0, PT, R5, RZ, PT, P0 ;  /* 0x000000ff0500720c */ /* 0x000fda0003f05300 */
[----:B------:R-:W-:Y:S05]  /*1000*/  @!P0 BRA `(.L_x_10) ;  /* 0x0000000000088947 */ /* 0x000fea0003800000 */
[----:B------:R2:W5:Y:S01]  /*1010*/  LD.E R16, desc[UR36][R4.64] ;  /* 0x0000002404107980 */ /* 0x000562000c101900 */
[----:B------:R-:W-:Y:S05]  /*1020*/  BRA `(.L_x_11) ;  /* 0x0000000000247947 */ /* 0x000fea0003800000 */
.L_x_10:
[----:B------:R-:W-:Y:S02]  /*1030*/  ULDC.64 UR4, c[0x0][0x590] ;  /* 0x0001640000047ab9 */ /* 0x000fe40000000a00 */
[----:B------:R-:W-:-:S04]  /*1040*/  ISETP.NE.U32.AND P0, PT, RZ, UR4, PT ;  /* 0x00000004ff007c0c */ /* 0x000fc8000bf05070 */
[----:B------:R-:W-:-:S13]  /*1050*/  ISETP.NE.AND.EX P0, PT, RZ, UR5, PT, P0 ;  /* 0x00000005ff007c0c */ /* 0x000fda000bf05300 */
[----:B------:R-:W-:Y:S05]  /*1060*/  @!P0 BRA `(.L_x_12) ;  /* 0x00000000000c8947 */ /* 0x000fea0003800000 */
[----:B------:R-:W2:Y:S02]  /*1070*/  LDC.64 R16, c[0x0][0x590] ;  /* 0x00016400ff107b82 */ /* 0x000ea40000000a00 */
[----:B--2---:R3:W5:Y:S01]  /*1080*/  LDG.E R16, desc[UR36][R16.64] ;  /* 0x0000002410107981 */ /* 0x004762000c1e1900 */
[----:B------:R-:W-:Y:S05]  /*1090*/  BRA `(.L_x_11) ;  /* 0x0000000000087947 */ /* 0x000fea0003800000 */
.L_x_12:
[----:B------:R-:W-:Y:S02]  /*10a0*/  ULDC UR4, c[0x0][0x584] ;  /* 0x0001610000047ab9 */ /* 0x000fe40000000800 */
[----:B------:R-:W-:-:S07]  /*10b0*/  IMAD.U32 R16, RZ, RZ, UR4 ;  /* 0x00000004ff107e24 */ /* 0x000fce000f8e00ff */
.L_x_11:
[----:B------:R-:W-:-:S13]  /*10c0*/  LOP3.LUT P0, RZ, R0, 0xff, RZ, 0xc0, !PT ;  /* 0x000000ff00ff7812 */ /* 0x000fda000780c0ff */
[----:B------:R-:W-:Y:S05]  /*10d0*/  @!P0 EXIT ;  /* 0x000000000000894d */ /* 0x000fea0003800000 */
[----:B------:R-:W-:Y:S01]  /*10e0*/  ULDC UR4, c[0x0][0x28c] ;  /* 0x0000a30000047ab9 */ /* 0x000fe20000000800 */
[----:B------:R-:W-:Y:S01]  /*10f0*/  UMOV UR38, URZ ;  /* 0x0000003f00267c82 */ /* 0x000fe20008000000 */
[----:B------:R-:W-:Y:S01]  /*1100*/  UIADD3 UR4, UR4, 0x1f, URZ ;  /* 0x0000001f04047890 */ /* 0x000fe2000fffe03f */
[----:B------:R-:W-:-:S03]  /*1110*/  UMOV UR39, URZ ;  /* 0x0000003f00277c82 */ /* 0x000fc60008000000 */
[----:B------:R-:W-:-:S04]  /*1120*/  USHF.R.S32.HI UR5, URZ, 0x1f, UR4 ;  /* 0x0000001f3f057899 */ /* 0x000fc80008011404 */
[----:B------:R-:W-:-:S04]  /*1130*/  ULEA.HI UR5, UR5, UR4, URZ, 0x5 ;  /* 0x0000000405057291 */ /* 0x000fc8000f8f283f */
[----:B------:R-:W-:-:S12]  /*1140*/  USHF.R.S32.HI UR44, URZ, 0x5, UR5 ;  /* 0x000000053f2c7899 */ /* 0x000fd80008011405 */
.L_x_540:
[----:B------:R-:W4:Y:S01]  /*1150*/  S2R R0, SR_TID.X ;  /* 0x0000000000007919 */ /* 0x000f220000002100 */
[----:B------:R-:W0:Y:S01]  /*1160*/  S2UR UR6, SR_CgaCtaId ;  /* 0x00000000000679c3 */ /* 0x000e220000008800 */
[----:B------:R-:W-:Y:S02]  /*1170*/  UMOV UR46, 0x400 ;  /* 0x00000400002e7882 */ /* 0x000fe40000000000 */
[----:B0-----:R-:W-:Y:S01]  /*1180*/  ULEA UR46, UR6, UR46, 0x18 ;  /* 0x0000002e062e7291 */ /* 0x001fe2000f8ec03f */
[----:B----4-:R-:W-:-:S04]  /*1190*/  LOP3.LUT R0, R0, 0x80, RZ, 0xc0, !PT ;  /* 0x0000008000007812 */ /* 0x010fc800078ec0ff */
[----:B------:R-:W-:-:S06]  /*11a0*/  SHF.R.U32.HI R0, RZ, 0x7, R0 ;  /* 0x00000007ff007819 */ /* 0x000fcc0000011600 */
[----:B------:R-:W0:Y:S02]  /*11b0*/  SHFL.IDX PT, R0, R0, RZ, 0x1f ;  /* 0x00001fff00007589 */ /* 0x000e2400000e0000 */
[----:B0-----:R-:W-:-:S13]  /*11c0*/  R2UR UR4, R0 ;  /* 0x00000000000472ca */ /* 0x001fda00000e0000 */
[----:B------:R-:W-:-:S04]  /*11d0*/  ULEA.HI UR5, UR4, UR4, URZ, 0x1 ;  /* 0x0000000404057291 */ /* 0x000fc8000f8f083f */
[----:B------:R-:W-:-:S04]  /*11e0*/  ULOP3.LUT UR5, UR5, 0xffffe, URZ, 0xc0, !UPT ;  /* 0x000ffffe05057892 */ /* 0x000fc8000f8ec03f */
[----:B------:R-:W-:-:S03]  /*11f0*/  UIADD3 UR5, UR4, -UR5, URZ ;  /* 0x8000000504057290 */ /* 0x000fc6000fffe03f */
[----:B------:R-:W-:Y:S01]  /*1200*/  ULDC UR4, c[0x0][0x28c] ;  /* 0x0000a30000047ab9 */ /* 0x000fe20000000800 */
[----:B------:R-:W-:Y:S01]  /*1210*/  ULEA UR5, UR5, UR46, 0xc ;  /* 0x0000002e05057291 */ /* 0x000fe2000f8e603f */
[----:B------:R-:W-:-:S03]  /*1220*/  ISETP.LT.AND P0, PT, RZ, UR4, PT ;  /* 0x00000004ff007c0c */ /* 0x000fc6000bf01270 */
[----:B------:R-:W-:-:S04]  /*1230*/  UIADD3 UR5, UR5, 0x180, URZ ;  /* 0x0000018005057890 */ /* 0x000fc8000fffe03f */
[----:B------:R-:W-:-:S04]  /*1240*/  USHF.R.U32.HI UR5, URZ, 0x4, UR5 ;  /* 0x000000043f057899 */ /* 0x000fc80008011605 */
[----:B------:R-:W-:Y:S02]  /*1250*/  ULOP3.LUT UR47, UR5, 0x3fff, URZ, 0xc0, !UPT ;  /* 0x00003fff052f7892 */ /* 0x000fe4000f8ec03f */
[----:B-1-3--:R-:W-:Y:S10]  /*1260*/  @P0 BRA `(.L_x_13) ;  /* 0x0000000000400947 */ /* 0x00aff40003800000 */
[----:B------:R-:W-:Y:S01]  /*1270*/  MOV R0, 0x0 ;  /* 0x0000000000007802 */ /* 0x000fe20000000f00 */
[----:B------:R-:W-:Y:S01]  /*1280*/  ULDC.64 UR4, c[0x4][0x68] ;  /* 0x01001a0000047ab9 */ /* 0x000fe20000000a00 */
[----:B------:R-:W-:Y:S01]  /*1290*/  ULDC.64 UR6, c[0x4][0x8] ;  /* 0x0100020000067ab9 */ /* 0x000fe20000000a00 */
[----:B--2---:R-:W-:Y:S01]  /*12a0*/  IMAD.U32 R4, RZ, RZ, UR4 ;  /* 0x00000004ff047e24 */ /* 0x004fe2000f8e00ff */
[----:B------:R0:W2:Y:S01]  /*12b0*/  LDC.64 R14, c[0x4][R0] ;  /* 0x01000000000e7b82 */ /* 0x0000a20000000a00 */
[----:B------:R-:W-:Y:S01]  /*12c0*/  IMAD.U32 R5, RZ, RZ, UR5 ;  /* 0x00000005ff057e24 */ /* 0x000fe2000f8e00ff */
[----:B------:R-:W-:Y:S01]  /*12d0*/  ULDC.64 UR4, c[0x4][0x70] ;  /* 0x01001c0000047ab9 */ /* 0x000fe20000000a00 */
[----:B------:R-:W-:Y:S01]  /*12e0*/  IMAD.U32 R10, RZ, RZ, UR6 ;  /* 0x00000006ff0a7e24 */ /* 0x000fe2000f8e00ff */
[----:B------:R-:W-:Y:S01]  /*12f0*/  MOV R7, UR5 ;  /* 0x0000000500077c02 */ /* 0x000fe20008000f00 */
[----:B------:R-:W-:Y:S02]  /*1300*/  IMAD.U32 R6, RZ, RZ, UR4 ;  /* 0x00000004ff067e24 */ /* 0x000fe4000f8e00ff */
[----:B------:R-:W-:-:S02]  /*1310*/  IMAD.U32 R11, RZ, RZ, UR7 ;  /* 0x00000007ff0b7e24 */ /* 0x000fc4000f8e00ff */
[----:B------:R-:W-:Y:S02]  /*1320*/  IMAD.MOV.U32 R8, RZ, RZ, 0x1e1 ;  /* 0x000001e1ff087424 */ /* 0x000fe400078e00ff */
[----:B------:R-:W-:Y:S02]  /*1330*/  IMAD.MOV.U32 R12, RZ, RZ, 0x1 ;  /* 0x00000001ff0c7424 */ /* 0x000fe400078e00ff */
[----:B0-----:R-:W-:-:S07]  /*1340*/  IMAD.MOV.U32 R13, RZ, RZ, RZ ;  /* 0x000000ffff0d7224 */ /* 0x001fce00078e00ff */
[----:B------:R-:W-:-:S07]  /*1350*/  LEPC R20, `(.L_x_13) ;  /* 0x000000001014794e */ /* 0x000fce0000000000 */
[----:B-123-5:R-:W-:Y:S05]  /*1360*/  CALL.ABS.NOINC R14 ;  /* 0x000000000e007343 */ /* 0x02efea0003c00000 */
.L_x_13:
[----:B------:R-:W-:-:S06]  /*1370*/  ULOP3.LUT UR4, UR40, 0x1, URZ, 0xfc, !UPT ;  /* 0x0000000128047892 */ /* 0x000fcc000f8efc3f */
[----:B------:R-:W-:-:S05]  /*1380*/  IMAD.U32 R0, RZ, RZ, UR4 ;  /* 0x00000004ff007e24 */ /* 0x000fca000f8e00ff */
[----:B------:R-:W-:-:S13]  /*1390*/  ISETP.NE.AND P0, PT, R0, 0x3, PT ;  /* 0x000000030000780c */ /* 0x000fda0003f05270 */
[----:B------:R-:W-:Y:S05]  /*13a0*/  @!P0 BRA `(.L_x_14) ;  /* 0x0000000000048947 */ /* 0x000fea0003800000 */
[----:B------:R-:W-:Y:S01]  /*13b0*/  BPT.TRAP 0x1 ;  /* 0x000000040000795c */ /* 0x000fe20000300000 */
.L_x_14:
[----:B-1----:R-:W-:Y:S02]  /*13c0*/  IMAD.U32 R3, RZ, RZ, UR39 ;  /* 0x00000027ff037e24 */ /* 0x002fe4000f8e00ff */
[----:B------:R-:W-:-:S03]  /*13d0*/  IMAD.U32 R0, RZ, RZ, UR38 ;  /* 0x00000026ff007e24 */ /* 0x000fc6000f8e00ff */
[----:B------:R-:W-:Y:S02]  /*13e0*/  LEA R3, R3, UR46, 0x3 ;  /* 0x0000002e03037c11 */ /* 0x000fe4000f8e18ff */
[----:B------:R-:W-:-:S04]  /*13f0*/  SHF.L.U32 R0, R0, 0x1f, RZ ;  /* 0x0000001f00007819 */ /* 0x000fc800000006ff */
[----:B------:R0:W1:Y:S01]  /*1400*/  SYNCS.PHASECHK.TRANS64.TRYWAIT P1, [R3+URZ], R0 ;  /* 0x00000000030075a7 */ /* 0x000062000802017f */
[----:B------:R-:W-:Y:S05]  /*1410*/  @!P0 BRA `(.L_x_15) ;  /* 0x0000000000048947 */ /* 0x000fea0003800000 */
[----:B------:R-:W-:Y:S01]  /*1420*/  BPT.TRAP 0x1 ;  /* 0x000000040000795c */ /* 0x000fe20000300000 */
.L_x_15:
[----:B-1----:R-:W-:Y:S05]  /*1430*/  @P1 BRA `(.L_x_16) ;  /* 0x0000000000081947 */ /* 0x002fea0003800000 */
[----:B------:R-:W1:Y:S02]  /*1440*/  SYNCS.PHASECHK.TRANS64.TRYWAIT P1, [R3+URZ], R0 ;  /* 0x00000000030075a7 */ /* 0x000e64000802017f */
[----:B-1----:R-:W-:Y:S05]  /*1450*/  @!P1 BRA `(.L_x_17) ;  /* 0x0000016000c89947 */ /* 0x002fea0003800000 */
.L_x_16:
[----:B------:R-:W-:-:S04]  /*1460*/  UISETP.LT.AND UP0, UPT, UR44, 0x1, UPT ;  /* 0x000000012c00788c */ /* 0x000fc8000bf01270 */
[----:B------:R-:W-:-:S04]  /*1470*/  USEL UR4, UR44, 0x1, UP0 ;  /* 0x000000012c047887 */ /* 0x000fc80008000000 */
[----:B------:R-:W-:-:S06]  /*1480*/  UIADD3 UR4, UR44, -UR4, URZ ;  /* 0x800000042c047290 */ /* 0x000fcc000fffe03f */
[----:B01----:R-:W-:Y:S01]  /*1490*/  MOV R0, UR4 ;  /* 0x0000000400007c02 */ /* 0x003fe20008000f00 */
[----:B------:R-:W-:Y:S01]  /*14a0*/  IMAD.U32 R3, RZ, RZ, UR4 ;  /* 0x00000004ff037e24 */ /* 0x000fe2000f8e00ff */
[----:B------:R-:W-:Y:S05]  /*14b0*/  WARPSYNC.ALL ;  /* 0x0000000000007948 */ /* 0x000fea0003800000 */
[----:B------:R-:W-:Y:S01]  /*14c0*/  ISETP.GE.AND P1, PT, R0, 0x1, PT ;  /* 0x000000010000780c */ /* 0x000fe20003f26270 */
[----:B------:R-:W-:Y:S01]  /*14d0*/  UIADD3 UR46, UR46, 0x18180, URZ ;  /* 0x000181802e2e7890 */ /* 0x000fe2000fffe03f */
[----:B------:R-:W-:Y:S01]  /*14e0*/  WARPGROUP.ARRIVE ;  /* 0x00000000000079c5 */ /* 0x000fe20000000000 */
[----:B------:R-:W-:-:S02]  /*14f0*/  ULOP3.LUT UR8, UR47, 0x10000, URZ, 0xfc, !UPT ;  /* 0x000100002f087892 */ /* 0x000fc4000f8efc3f */
[----:B------:R-:W-:Y:S02]  /*1500*/  USHF.R.U32.HI UR46, URZ, 0x4, UR46 ;  /* 0x000000043f2e7899 */ /* 0x000fe4000801162e */
[----:B------:R-:W-:Y:S02]  /*1510*/  ULEA UR10, UR39, UR8, 0xa ;  /* 0x00000008270a7291 */ /* 0x000fe4000f8e503f */
[----:B------:R-:W-:Y:S01]  /*1520*/  ULOP3.LUT UR9, UR46, 0x3fff, URZ, 0xc0, !UPT ;  /* 0x00003fff2e097892 */ /* 0x000fe2000f8ec03f */
[----:B------:R-:W-:Y:S01]  /*1530*/  UMOV UR5, 0x80000020 ;  /* 0x8000002000057882 */ /* 0x000fe20000000000 */
[----:B------:R-:W-:Y:S02]  /*1540*/  UMOV UR7, 0x80000020 ;  /* 0x8000002000077882 */ /* 0x000fe40000000000 */
[----:B------:R-:W-:Y:S01]  /*1550*/  ULOP3.LUT UR9, UR9, 0x10000, URZ, 0xfc, !UPT ;  /* 0x0001000009097892 */ /* 0x000fe2000f8efc3f */
[----:B------:R-:W-:-:S03]  /*1560*/  UMOV UR4, UR10 ;  /* 0x0000000a00047c82 */ /* 0x000fc60008000000 */
[----:B------:R-:W-:-:S07]  /*1570*/  ULEA UR11, UR39, UR9, 0xa ;  /* 0x00000009270b7291 */ /* 0x000fce000f8e503f */
[----:B------:R-:W-:Y:S02]  /*1580*/  UMOV UR6, UR11 ;  /* 0x0000000b00067c82 */ /* 0x000fe40008000000 */
[----:B------:R-:W-:Y:S01]  /*1590*/  HGMMA.64x256x16.F32.BF16 R24, gdesc[UR4], RZ, !UPT, gsb0 ;  /* 0x03e00000041879f0 */ /* 0x000fe2000c0018ff */
[----:B------:R-:W-:Y:S01]  /*15a0*/  UIADD3 UR4, UR10, 0x200, URZ ;  /* 0x000002000a047890 */ /* 0x000fe2000fffe03f */
[----:B------:R-:W-:Y:S01]  /*15b0*/  UMOV UR5, 0x80000020 ;  /* 0x8000002000057882 */ /* 0x000fe20000000000 */
[----:B------:R-:W-:Y:S02]  /*15c0*/  WARPGROUP.DEPBAR.LE gsb0, 0x0 ;  /* 0x00008000000079c5 */ /* 0x000fe40000010000 */
[----:B------:R-:W-:Y:S01]  /*15d0*/  STL.64 [R1], R24 ;  /* 0x0000001801007387 */ /* 0x000fe20000100a00 */
[----:B------:R-:W-:Y:S01]  /*15e0*/  IMAD.MOV.U32 R235, RZ, RZ, R49 ;  /* 0x000000ffffeb7224 */ /* 0x000fe200078e0031 */
[----:B------:R-:W-:Y:S01]  /*15f0*/  MOV R228, R56 ;  /* 0x0000003800e47202 */ /* 0x000fe20000000f00 */
[----:B------:R-:W-:Y:S01]  /*1600*/  IMAD.MOV.U32 R234, RZ, RZ, R50 ;  /* 0x000000ffffea7224 */ /* 0x000fe200078e0032 */
[----:B------:R-:W-:Y:S01]  /*1610*/  STL.64 [R1+0x8], R26 ;  /* 0x0000081a01007387 */ /* 0x000fe20000100a00 */
        /* <DEDUP_REMOVED lines=41> */
[----:B--2---:R-:W-:Y:S01]  /*18b0*/  MOV R5, R149 ;  /* 0x0000009500057202 */ /* 0x004fe20000000f00 */
[----:B------:R-:W-:Y:S01]  /*18c0*/  IMAD.MOV.U32 R159, RZ, RZ, R75 ;  /* 0x000000ffff9f7224 */ /* 0x000fe200078e004b */
[----:B------:R0:W-:Y:S01]  /*18d0*/  STL [R1+0x60], R48 ;  /* 0x0000603001007387 */ /* 0x0001e20000100800 */
[----:B------:R-:W-:-:S02]  /*18e0*/  IMAD.MOV.U32 R216, RZ, RZ, R76 ;  /* 0x000000ffffd87224 */ /* 0x000fc400078e004c */
[----:B------:R-:W-:Y:S01]  /*18f0*/  IMAD.MOV.U32 R161, RZ, RZ, R77 ;  /* 0x000000ffffa17224 */ /* 0x000fe200078e004d */
[----:B------:R-:W-:Y:S01]  /*1900*/  STL [R1+0x2b8], R160 ;  /* 0x0002b8a001007387 */ /* 0x000fe20000100800 */
[----:B------:R-:W-:Y:S02]  /*1910*/  IMAD.MOV.U32 R162, RZ, RZ, R78 ;  /* 0x000000ffffa27224 */ /* 0x000fe400078e004e */
[----:B------:R-:W-:Y:S02]  /*1920*/  IMAD.MOV.U32 R163, RZ, RZ, R79 ;  /* 0x000000ffffa37224 */ /* 0x000fe400078e004f */
[----:B------:R-:W-:Y:S02]  /*1930*/  IMAD.MOV.U32 R164, RZ, RZ, R80 ;  /* 0x000000ffffa47224 */ /* 0x000fe400078e0050 */
[----:B------:R-:W-:Y:S02]  /*1940*/  IMAD.MOV.U32 R165, RZ, RZ, R81 ;  /* 0x000000ffffa57224 */ /* 0x000fe400078e0051 */
[----:B------:R-:W-:-:S02]  /*1950*/  IMAD.MOV.U32 R166, RZ, RZ, R82 ;  /* 0x000000ffffa67224 */ /* 0x000fc400078e0052 */
[----:B------:R-:W-:Y:S02]  /*1960*/  IMAD.MOV.U32 R168, RZ, RZ, R84 ;  /* 0x000000ffffa87224 */ /* 0x000fe400078e0054 */
        /* <DEDUP_REMOVED lines=47> */
[----:B---3--:R-:W-:Y:S02]  /*1c60*/  IMAD.MOV.U32 R17, RZ, RZ, R138 ;  /* 0x000000ffff117224 */ /* 0x008fe400078e008a */
        /* <DEDUP_REMOVED lines=11> */
[----:B0-----:R-:W-:-:S06]  /*1d20*/  WARPGROUP.ARRIVE ;  /* 0x00000000000079c5 */ /* 0x001fcc0000000000 */
[----:B------:R-:W-:Y:S03]  /*1d30*/  HGMMA.64x256x16.F32.BF16 R24, gdesc[UR4], RZ, !UPT, gsb0 ;  /* 0x03e00000041879f0 */ /* 0x000fe6000c0018ff */
[----:B------:R-:W-:Y:S02]  /*1d40*/  WARPGROUP.DEPBAR.LE gsb0, 0x0 ;  /* 0x00008000000079c5 */ /* 0x000fe40000010000 */
[----:B------:R-:W-:Y:S04]  /*1d50*/  STL.64 [R1+0x2b0], R150 ;  /* 0x0002b09601007387 */ /* 0x000fe80000100a00 */
        /* <DEDUP_REMOVED lines=20> */
[----:B------:R0:W-:Y:S04]  /*1ea0*/  STL.64 [R1+0x208], R108 ;  /* 0x0002086c01007387 */ /* 0x0001e80000100a00 */
[----:B0-----:R-:W2:Y:S04]  /*1eb0*/  LDL.LU R108, [R1] ;  /* 0x00000000016c7983 */ /* 0x001ea80000300800 */
[----:B------:R-:W2:Y:S04]  /*1ec0*/  LDL.LU R109, [R1+0x4] ;  /* 0x00000400016d7983 */ /* 0x000ea80000300800 */
        /* <DEDUP_REMOVED lines=22> */
[----:B------:R-:W2:Y:S01]  /*2030*/  LDL.LU R132, [R1+0x60] ;  /* 0x0000600001847983 */ /* 0x000ea20000300800 */
[----:B------:R-:W-:Y:S01]  /*2040*/  IMAD.MOV.U32 R133, RZ, RZ, R235 ;  /* 0x000000ffff857224 */ /* 0x000fe200078e00eb */
[----:B------:R-:W-:Y:S01]  /*2050*/  MOV R138, R230 ;  /* 0x000000e6008a7202 */ /* 0x000fe20000000f00 */
[----:B------:R-:W-:Y:S01]  /*2060*/  IMAD.MOV.U32 R134, RZ, RZ, R234 ;  /* 0x000000ffff867224 */ /* 0x000fe200078e00ea */
[----:B------:R-:W-:Y:S01]  /*2070*/  MOV R146, R222 ;  /* 0x000000de00927202 */ /* 0x000fe20000000f00 */
[----:B------:R-:W-:Y:S01]  /*2080*/  IMAD.MOV.U32 R135, RZ, RZ, R233 ;  /* 0x000000ffff877224 */ /* 0x000fe200078e00e9 */
[----:B------:R-:W-:Y:S01]  /*2090*/  MOV R233, R5 ;  /* 0x0000000500e97202 */ /* 0x000fe20000000f00 */
[----:B------:R-:W-:Y:S01]  /*20a0*/  IMAD.MOV.U32 R136, RZ, RZ, R232 ;  /* 0x000000ffff887224 */ /* 0x000fe200078e00e8 */
[----:B------:R-:W-:Y:S01]  /*20b0*/  UIADD3 UR4, UR10, 0x2, URZ ;  /* 0x000000020a047890 */ /* 0x000fe2000fffe03f */
[----:B------:R-:W-:Y:S01]  /*20c0*/  IMAD.MOV.U32 R137, RZ, RZ, R231 ;  /* 0x000000ffff897224 */ /* 0x000fe200078e00e7 */
[----:B------:R-:W-:Y:S01]  /*20d0*/  UIADD3 UR6, UR11, 0x2, URZ ;  /* 0x000000020b067890 */ /* 0x000fe2000fffe03f */
[----:B------:R-:W-:Y:S01]  /*20e0*/  IMAD.MOV.U32 R139, RZ, RZ, R229 ;  /* 0x000000ffff8b7224 */ /* 0x000fe200078e00e5 */
[----:B------:R-:W-:Y:S01]  /*20f0*/  UMOV UR5, 0x80000020 ;  /* 0x8000002000057882 */ /* 0x000fe20000000000 */
[----:B------:R-:W-:Y:S01]  /*2100*/  IMAD.MOV.U32 R140, RZ, RZ, R228 ;  /* 0x000000ffff8c7224 */ /* 0x000fe200078e00e4 */
[----:B------:R-:W-:Y:S01]  /*2110*/  UMOV UR7, 0x80000020 ;  /* 0x8000002000077882 */ /* 0x000fe20000000000 */
[----:B------:R-:W-:-:S02]  /*2120*/  IMAD.MOV.U32 R141, RZ, RZ, R227 ;  /* 0x000000ffff8d7224 */ /* 0x000fc400078e00e3 */
[----:B------:R-:W-:Y:S02]  /*2130*/  IMAD.MOV.U32 R142, RZ, RZ, R226 ;  /* 0x000000ffff8e7224 */ /* 0x000fe400078e00e2 */
[----:B------:R-:W-:Y:S01]  /*2140*/  IMAD.MOV.U32 R143, RZ, RZ, R225 ;  /* 0x000000ffff8f7224 */ /* 0x000fe200078e00e1 */
[----:B------:R-:W-:Y:S01]  /*2150*/  MOV R225, R13 ;  /* 0x0000000d00e17202 */ /* 0x000fe20000000f00 */
[----:B------:R-:W-:Y:S02]  /*2160*/  IMAD.MOV.U32 R144, RZ, RZ, R224 ;  /* 0x000000ffff907224 */ /* 0x000fe400078e00e0 */
[----:B------:R-:W-:Y:S02]  /*2170*/  IMAD.MOV.U32 R145, RZ, RZ, R223 ;  /* 0x000000ffff917224 */ /* 0x000fe400078e00df */
[----:B------:R-:W-:Y:S02]  /*2180*/  IMAD.MOV.U32 R147, RZ, RZ, R221 ;  /* 0x000000ffff937224 */ /* 0x000fe400078e00dd */
[----:B------:R-:W-:-:S02]  /*2190*/  IMAD.MOV.U32 R148, RZ, RZ, R220 ;  /* 0x000000ffff947224 */ /* 0x000fc400078e00dc */
[----:B------:R-:W-:Y:S02]  /*21a0*/  IMAD.MOV.U32 R149, RZ, RZ, R219 ;  /* 0x000000ffff957224 */ /* 0x000fe400078e00db */
[----:B------:R-:W-:Y:S02]  /*21b0*/  IMAD.MOV.U32 R150, RZ, RZ, R218 ;  /* 0x000000ffff967224 */ /* 0x000fe400078e00da */
[----:B------:R-:W-:Y:S01]  /*21c0*/  IMAD.MOV.U32 R151, RZ, RZ, R217 ;  /* 0x000000ffff977224 */ /* 0x000fe200078e00d9 */
[----:B------:R-:W-:Y:S01]  /*21d0*/  MOV R217, R22 ;  /* 0x0000001600d97202 */ /* 0x000fe20000000f00 */
        /* <DEDUP_REMOVED lines=17> */
[----:B------:R-:W-:-:S06]  /*22f0*/  IMAD.MOV.U32 R235, RZ, RZ, R0 ;  /* 0x000000ffffeb7224 */ /* 0x000fcc00078e0000 */
[----:B--2---:R-:W-:-:S06]  /*2300*/  WARPGROUP.ARRIVE ;  /* 0x00000000000079c5 */ /* 0x004fcc0000000000 */
[----:B------:R-:W-:Y:S03]  /*2310*/  HGMMA.64x256x16.F32.BF16 R108, gdesc[UR4], R108, gsb0 ;  /* 0x03e00000046c79f0 */ /* 0x000fe6000800186c */
[----:B------:R-:W-:Y:S02]  /*2320*/  WARPGROUP.DEPBAR.LE gsb0, 0x0 ;  /* 0x00008000000079c5 */ /* 0x000fe40000010000 */
[----:B------:R-:W-:Y:S04]  /*2330*/  STL.64 [R1], R108 ;  /* 0x0000006c01007387 */ /* 0x000fe80000100a00 */
        /* <DEDUP_REMOVED lines=63> */
[----:B0-----:R1:W5:Y:S04]  /*2730*/  LDL.LU R160, [R1+0x2b8] ;  /* 0x0002b80001a07983 */ /* 0x0013680000300800 */
[----:B------:R-:W2:Y:S04]  /*2740*/  LDL.LU.64 R150, [R1+0x2b0] ;  /* 0x0002b00001967983 */ /* 0x000ea80000300a00 */
        /* <DEDUP_REMOVED lines=20> */
[----:B------:R-:W2:Y:S01]  /*2890*/  LDL.LU.64 R108, [R1+0x208] ;  /* 0x00020800016c7983 */ /* 0x000ea20000300a00 */
[----:B------:R-:W-:Y:S01]  /*28a0*/  UIADD3 UR4, UR10, 0x202, URZ ;  /* 0x000002020a047890 */ /* 0x000fe2000fffe03f */
[----:B------:R-:W-:Y:S01]  /*28b0*/  UMOV UR5, 0x80000020 ;  /* 0x8000002000057882 */ /* 0x000fe20000000000 */
[----:B--2---:R-:W-:-:S07]  /*28c0*/  WARPGROUP.ARRIVE ;  /* 0x00000000000079c5 */ /* 0x004fce0000000000 */
[----:B------:R-:W-:Y:S03]  /*28d0*/  HGMMA.64x256x16.F32.BF16 R24, gdesc[UR4], R24, gsb0 ;  /* 0x03e00000041879f0 */ /* 0x000fe60008001818 */
[----:B------:R-:W-:Y:S02]  /*28e0*/  WARPGROUP.DEPBAR.LE gsb0, 0x0 ;  /* 0x00008000000079c5 */ /* 0x000fe40000010000 */
[----:B-1----:R-:W-:Y:S05]  /*28f0*/  @!P1 BRA `(.L_x_18) ;  /* 0x0000002000909947 */ /* 0x002fea0003800000 */
[----:B------:R-:W-:Y:S02]  /*2900*/  UIADD3 UR4, UR39, 0x1, URZ ;  /* 0x0000000127047890 */ /* 0x000fe4000fffe03f */
[----:B------:R-:W-:Y:S02]  /*2910*/  UMOV UR11, UR39 ;  /* 0x00000027000b7c82 */ /* 0x000fe40008000000 */
[----:B------:R-:W-:-:S04]  /*2920*/  UISETP.NE.AND UP0, UPT, UR4, 0x6, UPT ;  /* 0x000000060400788c */ /* 0x000fc8000bf05270 */
[----:B------:R-:W-:Y:S02]  /*2930*/  USEL UR5, URZ, 0x1, UP0 ;  /* 0x000000013f057887 */ /* 0x000fe40008000000 */
[----:B------:R-:W-:Y:S02]  /*2940*/  USEL UR10, UR4, URZ, UP0 ;  /* 0x0000003f040a7287 */ /* 0x000fe40008000000 */
[----:B------:R-:W-:-:S06]  /*2950*/  ULOP3.LUT UR5, UR38, UR5, URZ, 0x3c, !UPT ;  /* 0x0000000526057292 */ /* 0x000fcc000f8e3c3f */
[----:B------:R-:W-:-:S07]  /*2960*/  IMAD.U32 R0, RZ, RZ, UR5 ;  /* 0x00000005ff007e24 */ /* 0x000fce000f8e00ff */
.L_x_25:
[----:B------:R-:W-:Y:S05]  /*2970*/  @!P0 BRA `(.L_x_19) ;  /* 0x0000000000048947 */ /* 0x000fea0003800000 */
[----:B------:R-:W-:Y:S01]  /*2980*/  BPT.TRAP 0x1 ;  /* 0x000000040000795c */ /* 0x000fe20000300000 */
.L_x_19:
[----:B------:R-:W0:Y:S01]  /*2990*/  S2UR UR5, SR_CgaCtaId ;  /* 0x00000000000579c3 */ /* 0x000e220000008800 */
[----:B------:R-:W-:Y:S01]  /*29a0*/  UMOV UR4, 0x400 ;  /* 0x0000040000047882 */ /* 0x000fe20000000000 */
[----:B------:R-:W-:Y:S01]  /*29b0*/  SHF.L.U32 R4, R0, 0x1f, RZ ;  /* 0x0000001f00047819 */ /* 0x000fe200000006ff */
[----:B0-----:R-:W-:-:S04]  /*29c0*/  ULEA UR14, UR5, UR4, 0x18 ;  /* 0x00000004050e7291 */ /* 0x001fc8000f8ec03f */
[----:B------:R-:W-:-:S09]  /*29d0*/  ULEA UR4, UR10, UR14, 0x3 ;  /* 0x0000000e0a047291 */ /* 0x000fd2000f8e183f */
[----:B------:R0:W1:Y:S01]  /*29e0*/  SYNCS.PHASECHK.TRANS64.TRYWAIT P1, [UR4], R4 ;  /* 0x00000004ff0075a7 */ /* 0x0000620008020144 */
[----:B------:R-:W-:Y:S05]  /*29f0*/  @!P0 BRA `(.L_x_20) ;  /* 0x0000000000048947 */ /* 0x000fea0003800000 */
[----:B------:R-:W-:Y:S01]  /*2a00*/  BPT.TRAP 0x1 ;  /* 0x000000040000795c */ /* 0x000fe20000300000 */
.L_x_20:
[----:B-1----:R-:W-:Y:S05]  /*2a10*/  @P1 BRA `(.L_x_21) ;  /* 0x0000000000081947 */ /* 0x002fea0003800000 */
[----:B------:R-:W1:Y:S02]  /*2a20*/  SYNCS.PHASECHK.TRANS64.TRYWAIT P1, [UR4], R4 ;  /* 0x00000004ff0075a7 */ /* 0x000e640008020144 */
[----:B-1----:R-:W-:Y:S05]  /*2a30*/  @!P1 BRA `(.L_x_22) ;  /* 0x0000014c00649947 */ /* 0x002fea0003800000 */
.L_x_21:
        /* <DEDUP_REMOVED lines=64> */
[----:B--2---:R-:W2:Y:S04]  /*2e40*/  LDL.LU.64 R24, [R1] ;  /* 0x0000000001187983 */ /* 0x004ea80000300a00 */
        /* <DEDUP_REMOVED lines=63> */
[----:B------:R-:W-:-:S02]  /*3240*/  ULEA UR12, UR10, UR8, 0xa ;  /* 0x000000080a0c7291 */ /* 0x000fc4000f8e503f */
[----:B------:R-:W-:Y:S01]  /*3250*/  ULEA UR13, UR10, UR9, 0xa ;  /* 0x000000090a0d7291 */ /* 0x000fe2000f8e503f */
[----:B------:R-:W-:Y:S01]  /*3260*/  UMOV UR5, 0x80000020 ;  /* 0x8000002000057882 */ /* 0x000fe20000000000 */
[----:B------:R-:W-:-:S03]  /*3270*/  UMOV UR7, 0x80000020 ;  /* 0x8000002000077882 */ /* 0x000fc60000000000 */
[----:B------:R-:W-:Y:S02]  /*3280*/  UMOV UR4, UR12 ;  /* 0x0000000c00047c82 */ /* 0x000fe40008000000 */
[----:B------:R-:W-:Y:S01]  /*3290*/  UMOV UR6, UR13 ;  /* 0x0000000d00067c82 */ /* 0x000fe20008000000 */
[----:B--2---:R-:W-:-:S06]  /*32a0*/  WARPGROUP.ARRIVE ;  /* 0x00000000000079c5 */ /* 0x004fcc0000000000 */
[----:B------:R-:W-:Y:S03]  /*32b0*/  HGMMA.64x256x16.F32.BF16 R24, gdesc[UR4], R24, gsb0 ;  /* 0x03e00000041879f0 */ /* 0x000fe60008001818 */
[----:B------:R-:W-:Y:S02]  /*32c0*/  WARPGROUP.DEPBAR.LE gsb0, 0x0 ;  /* 0x00008000000079c5 */ /* 0x000fe40000010000 */
[----:B------:R-:W-:Y:S01]  /*32d0*/  STL.64 [R1], R24 ;  /* 0x0000001801007387 */ /* 0x000fe20000100a00 */
[----:B-1----:R-:W-:Y:S01]  /*32e0*/  MOV R5, R150 ;  /* 0x0000009600057202 */ /* 0x002fe20000000f00 */
[----:B0-----:R-:W-:Y:S01]  /*32f0*/  IMAD.MOV.U32 R4, RZ, RZ, R151 ;  /* 0x000000ffff047224 */ /* 0x001fe200078e0097 */
[----:B------:R-:W-:Y:S01]  /*3300*/  MOV R13, R142 ;  /* 0x0000008e000d7202 */ /* 0x000fe20000000f00 */
        /* <DEDUP_REMOVED lines=44> */
[----:B------:R0:W-:Y:S01]  /*35d0*/  STL.64 [R1+0x60], R48 ;  /* 0x0000603001007387 */ /* 0x0001e20000100a00 */
[----:B------:R-:W-:-:S02]  /*35e0*/  IMAD.MOV.U32 R209, RZ, RZ, R125 ;  /* 0x000000ffffd17224 */ /* 0x000fc400078e007d */
[----:B------:R-:W-:Y:S01]  /*35f0*/  IMAD.MOV.U32 R206, RZ, RZ, R122 ;  /* 0x000000ffffce7224 */ /* 0x000fe200078e007a */
[----:B------:R-:W2:Y:S01]  /*3600*/  LDL.LU.64 R150, [R1+0x4b8] ;  /* 0x0004b80001967983 */ /* 0x000ea20000300a00 */
[----:B------:R-:W-:Y:S02]  /*3610*/  IMAD.MOV.U32 R207, RZ, RZ, R123 ;  /* 0x000000ffffcf7224 */ /* 0x000fe400078e007b */
[----:B------:R-:W-:Y:S01]  /*3620*/  IMAD.MOV.U32 R204, RZ, RZ, R120 ;  /* 0x000000ffffcc7224 */ /* 0x000fe200078e0078 */
[----:B------:R-:W2:Y:S01]  /*3630*/  LDL.LU.64 R148, [R1+0x4b0] ;  /* 0x0004b00001947983 */ /* 0x000ea20000300a00 */
[----:B------:R-:W-:Y:S02]  /*3640*/  IMAD.MOV.U32 R205, RZ, RZ, R121 ;  /* 0x000000ffffcd7224 */ /* 0x000fe400078e0079 */
[----:B------:R-:W-:Y:S01]  /*3650*/  IMAD.MOV.U32 R203, RZ, RZ, R119 ;  /* 0x000000ffffcb7224 */ /* 0x000fe200078e0077 */
[----:B------:R-:W2:Y:S01]  /*3660*/  LDL.LU.64 R146, [R1+0x4a8] ;  /* 0x0004a80001927983 */ /* 0x000ea20000300a00 */
        /* <DEDUP_REMOVED lines=108> */
[----:B0-----:R-:W2:Y:S04]  /*3d30*/  LDL.LU.64 R48, [R1+0x320] ;  /* 0x0003200001307983 */ /* 0x001ea80000300a00 */
        /* <DEDUP_REMOVED lines=13> */
[----:B------:R-:W-:-:S02]  /*3e10*/  UMOV UR5, 0x80000020 ;  /* 0x8000002000057882 */ /* 0x000fc40000000000 */
[----:B-----5:R-:W-:Y:S01]  /*3e20*/  STL [R1+0x2b8], R160 ;  /* 0x0002b8a001007387 */ /* 0x020fe20000100800 */
[----:B--2---:R-:W-:-:S06]  /*3e30*/  WARPGROUP.ARRIVE ;  /* 0x00000000000079c5 */ /* 0x004fcc0000000000 */
[----:B------:R-:W-:Y:S03]  /*3e40*/  HGMMA.64x256x16.F32.BF16 R24, gdesc[UR4], R24, gsb0 ;  /* 0x03e00000041879f0 */ /* 0x000fe60008001818 */
        /* <DEDUP_REMOVED lines=53> */
[----:B------:R-:W-:-:S02]  /*41a0*/  IMAD.MOV.U32 R136, RZ, RZ, R233 ;  /* 0x000000ffff887224 */ /* 0x000fc400078e00e9 */
[----:B------:R-:W-:Y:S02]  /*41b0*/  IMAD.MOV.U32 R137, RZ, RZ, R232 ;  /* 0x000000ffff897224 */ /* 0x000fe400078e00e8 */
[----:B------:R-:W-:Y:S02]  /*41c0*/  IMAD.MOV.U32 R138, RZ, RZ, R231 ;  /* 0x000000ffff8a7224 */ /* 0x000fe400078e00e7 */
[----:B------:R-:W-:Y:S02]  /*41d0*/  IMAD.MOV.U32 R139, RZ, RZ, R230 ;  /* 0x000000ffff8b7224 */ /* 0x000fe400078e00e6 */
[----:B------:R-:W-:Y:S01]  /*41e0*/  IMAD.MOV.U32 R141, RZ, RZ, R228 ;  /* 0x000000ffff8d7224 */ /* 0x000fe200078e00e4 */
[----:B------:R-:W-:Y:S01]  /*41f0*/  MOV R228, R11 ;  /* 0x0000000b00e47202 */ /* 0x000fe20000000f00 */
[----:B------:R-:W-:Y:S02]  /*4200*/  IMAD.MOV.U32 R142, RZ, RZ, R227 ;  /* 0x000000ffff8e7224 */ /* 0x000fe400078e00e3 */
[----:B------:R-:W-:-:S02]  /*4210*/  IMAD.MOV.U32 R143, RZ, RZ, R226 ;  /* 0x000000ffff8f7224 */ /* 0x000fc400078e00e2 */
[----:B------:R-:W-:Y:S02]  /*4220*/  IMAD.MOV.U32 R144, RZ, RZ, R225 ;  /* 0x000000ffff907224 */ /* 0x000fe400078e00e1 */
[----:B------:R-:W-:Y:S02]  /*4230*/  IMAD.MOV.U32 R145, RZ, RZ, R224 ;  /* 0x000000ffff917224 */ /* 0x000fe400078e00e0 */
[----:B------:R-:W-:Y:S02]  /*4240*/  IMAD.MOV.U32 R146, RZ, RZ, R223 ;  /* 0x000000ffff927224 */ /* 0x000fe400078e00df */
[----:B------:R-:W-:Y:S02]  /*4250*/  IMAD.MOV.U32 R147, RZ, RZ, R222 ;  /* 0x000000ffff937224 */ /* 0x000fe400078e00de */
[----:B------:R-:W-:Y:S01]  /*4260*/  IMAD.MOV.U32 R149, RZ, RZ, R220 ;  /* 0x000000ffff957224 */ /* 0x000fe200078e00dc */
[----:B------:R-:W-:Y:S01]  /*4270*/  MOV R220, R20 ;  /* 0x0000001400dc7202 */ /* 0x000fe20000000f00 */
        /* <DEDUP_REMOVED lines=19> */
[----:B------:R-:W-:Y:S01]  /*43b0*/  IMAD.MOV.U32 R235, RZ, RZ, R4 ;  /* 0x000000ffffeb7224 */ /* 0x000fe200078e0004 */
[----:B------:R-:W-:Y:S02]  /*43c0*/  UIADD3 UR4, UR12, 0x2, URZ ;  /* 0x000000020c047890 */ /* 0x000fe4000fffe03f */
[----:B------:R-:W-:Y:S01]  /*43d0*/  UIADD3 UR6, UR13, 0x2, URZ ;  /* 0x000000020d067890 */ /* 0x000fe2000fffe03f */
[----:B------:R-:W-:Y:S01]  /*43e0*/  UMOV UR5, 0x80000020 ;  /* 0x8000002000057882 */ /* 0x000fe20000000000 */
[----:B------:R-:W-:Y:S01]  /*43f0*/  UMOV UR7, 0x80000020 ;  /* 0x8000002000077882 */ /* 0x000fe20000000000 */
        /* <DEDUP_REMOVED lines=96> */
[----:B------:R-:W-:Y:S01]  /*4a00*/  BPT.TRAP 0x1 ;  /* 0x000000040000795c */ /* 0x000fe20000300000 */
.L_x_23:
[----:B------:R-:W-:Y:S02]  /*4a10*/  UISETP.GT.U32.AND UP0, UPT, UR40, 0x1, UPT ;  /* 0x000000012800788c */ /* 0x000fe4000bf04070 */
[----:B------:R-:W-:-:S04]  /*4a20*/  ULEA UR4, UR11, UR14, 0x3 ;  /* 0x0000000e0b047291 */ /* 0x000fc8000f8e183f */
[----:B------:R-:W-:Y:S01]  /*4a30*/  UIADD3 UR4, UR4, 0x30, URZ ;  /* 0x0000003004047890 */ /* 0x000fe2000fffe03f */
[----:B------:R-:W-:-:S03]  /*4a40*/  PLOP3.LUT P1, PT, PT, PT, UP0, 0x80, 0x0 ;  /* 0x000000000000781c */ /* 0x000fc60003f2f008 */
[----:B------:R-:W-:-:S09]  /*4a50*/  UPRMT UR4, URZ, 0x654, UR4 ;  /* 0x000006543f047896 */ /* 0x000fd20008000004 */
[----:B------:R-:W-:Y:S01]  /*4a60*/  SYNCS.ARRIVE.TRANS64.RED.A1T0 RZ, [UR4], RZ ;  /* 0x000000ffffff79a7 */ /* 0x000fe20008100404 */
[----:B------:R-:W-:Y:S05]  /*4a70*/  @P1 BRA `(.L_x_24) ;  /* 0x0000000000041947 */ /* 0x000fea0003800000 */
[----:B------:R-:W-:Y:S01]  /*4a80*/  BPT.TRAP 0x1 ;  /* 0x000000040000795c */ /* 0x000fe20000300000 */
.L_x_24:
[----:B------:R-:W-:Y:S01]  /*4a90*/  UIADD3 UR10, UR10, 0x1, URZ ;  /* 0x000000010a0a7890 */ /* 0x000fe2000fffe03f */
[C---:B------:R-:W-:Y:S01]  /*4aa0*/  ISETP.GT.AND P1, PT, R3.reuse, 0x1, PT ;  /* 0x000000010300780c */ /* 0x040fe20003f24270 */
[----:B------:R-:W-:Y:S01]  /*4ab0*/  UIADD3 UR11, UR11, 0x1, URZ ;  /* 0x000000010b0b7890 */ /* 0x000fe2000fffe03f */
[----:B------:R-:W-:Y:S01]  /*4ac0*/  IADD3 R3, R3, -0x1, RZ ;  /* 0xffffffff03037810 */ /* 0x000fe20007ffe0ff */
[----:B------:R-:W-:Y:S02]  /*4ad0*/  UISETP.NE.AND UP0, UPT, UR10, 0x6, UPT ;  /* 0x000000060a00788c */ /* 0x000fe4000bf05270 */
[----:B------:R-:W-:Y:S02]  /*4ae0*/  UISETP.NE.AND UP1, UPT, UR11, 0x6, UPT ;  /* 0x000000060b00788c */ /* 0x000fe4000bf25270 */
[----:B------:R-:W-:Y:S02]  /*4af0*/  USEL UR4, URZ, 0x1, UP0 ;  /* 0x000000013f047887 */ /* 0x000fe40008000000 */
[----:B------:R-:W-:-:S02]  /*4b00*/  USEL UR10, UR10, URZ, UP0 ;  /* 0x0000003f0a0a7287 */ /* 0x000fc40008000000 */
[----:B------:R-:W-:Y:S02]  /*4b10*/  USEL UR11, UR11, URZ, UP1 ;  /* 0x0000003f0b0b7287 */ /* 0x000fe40008800000 */
[----:B------:R-:W-:Y:S01]  /*4b20*/  LOP3.LUT R0, R0, UR4, RZ, 0x3c, !PT ;  /* 0x0000000400007c12 */ /* 0x000fe2000f8e3cff */
[----:B------:R-:W-:Y:S09]  /*4b30*/  @P1 BRA `(.L_x_25) ;  /* 0xffffffdc008c1947 */ /* 0x000ff2000383ffff */
.L_x_18:
[----:B------:R-:W0:Y:S02]  /*4b40*/  LDC R0, c[0x0][0x28c] ;  /* 0x0000a300ff007b82 */ /* 0x000e240000000800 */
[----:B0-----:R-:W-:-:S13]  /*4b50*/  ISETP.GE.AND P1, PT, R0, 0x1, PT ;  /* 0x000000010000780c */ /* 0x001fda0003f26270 */
[----:B------:R-:W-:Y:S05]  /*4b60*/  @!P1 BRA `(.L_x_26) ;  /* 0x00000000004c9947 */ /* 0x000fea0003800000 */
[----:B------:R-:W-:Y:S05]  /*4b70*/  @!P0 BRA `(.L_x_27) ;  /* 0x0000000000048947 */ /* 0x000fea0003800000 */
[----:B------:R-:W-:Y:S01]  /*4b80*/  BPT.TRAP 0x1 ;  /* 0x000000040000795c */ /* 0x000fe20000300000 */
.L_x_27:
[----:B------:R-:W0:Y:S01]  /*4b90*/  S2UR UR7, SR_CgaCtaId ;  /* 0x00000000000779c3 */ /* 0x000e220000008800 */
[----:B------:R-:W-:-:S04]  /*4ba0*/  UISETP.LT.AND UP0, UPT, UR44, 0x1, UPT ;  /* 0x000000012c00788c */ /* 0x000fc8000bf01270 */
[----:B------:R-:W-:Y:S02]  /*4bb0*/  USEL UR6, UR44, 0x1, UP0 ;  /* 0x000000012c067887 */ /* 0x000fe40008000000 */
[----:B------:R-:W-:Y:S02]  /*4bc0*/  UISETP.GT.U32.AND UP0, UPT, UR40, 0x1, UPT ;  /* 0x000000012800788c */ /* 0x000fe4000bf04070 */
[----:B------:R-:W-:-:S04]  /*4bd0*/  UIADD3 UR6, UR39, UR44, -UR6 ;  /* 0x0000002c27067290 */ /* 0x000fc8000fffe806 */
[----:B------:R-:W-:Y:S01]  /*4be0*/  UIMAD.WIDE.U32 UR4, UR6, -0x55555555, URZ ;  /* 0xaaaaaaab060478a5 */ /* 0x000fe2000f8e003f */
[----:B------:R-:W-:-:S03]  /*4bf0*/  PLOP3.LUT P0, PT, PT, PT, UP0, 0x80, 0x0 ;  /* 0x000000000000781c */ /* 0x000fc60003f0f008 */
[----:B------:R-:W-:-:S03]  /*4c00*/  USHF.R.U32.HI UR4, URZ, 0x2, UR5 ;  /* 0x000000023f047899 */ /* 0x000fc60008011605 */
[----:B------:R-:W-:Y:S01]  /*4c10*/  UMOV UR5, 0x400 ;  /* 0x0000040000057882 */ /* 0x000fe20000000000 */
[----:B------:R-:W-:Y:S02]  /*4c20*/  UIMAD UR6, UR4, -0x6, UR6 ;  /* 0xfffffffa040678a4 */ /* 0x000fe4000f8e0206 */
[----:B0-----:R-:W-:-:S04]  /*4c30*/  ULEA UR5, UR7, UR5, 0x18 ;  /* 0x0000000507057291 */ /* 0x001fc8000f8ec03f */
[----:B------:R-:W-:-:S04]  /*4c40*/  ULEA UR6, UR6, UR5, 0x3 ;  /* 0x0000000506067291 */ /* 0x000fc8000f8e183f */
[----:B------:R-:W-:-:S04]  /*4c50*/  UIADD3 UR6, UR6, 0x30, URZ ;  /* 0x0000003006067890 */ /* 0x000fc8000fffe03f */
[----:B------:R-:W-:-:S09]  /*4c60*/  UPRMT UR6, URZ, 0x654, UR6 ;  /* 0x000006543f067896 */ /* 0x000fd20008000006 */
[----:B------:R-:W-:Y:S01]  /*4c70*/  SYNCS.ARRIVE.TRANS64.RED.A1T0 RZ, [UR6], RZ ;  /* 0x000000ffffff79a7 */ /* 0x000fe20008100406 */
[----:B------:R-:W-:Y:S05]  /*4c80*/  @P0 BRA `(.L_x_26) ;  /* 0x0000000000040947 */ /* 0x000fea0003800000 */
[----:B------:R-:W-:Y:S01]  /*4c90*/  BPT.TRAP 0x1 ;  /* 0x000000040000795c */ /* 0x000fe20000300000 */
.L_x_26:
[----:B------:R-:W0:Y:S01]  /*4ca0*/  S2R R8, SR_TID.X ;  /* 0x0000000000087919 */ /* 0x000e220000002100 */
[----:B------:R-:W-:Y:S01]  /*4cb0*/  IMAD.MOV.U32 R19, RZ, RZ, 0x6540 ;  /* 0x00006540ff137424 */ /* 0x000fe200078e00ff */
[----:B------:R-:W-:Y:S01]  /*4cc0*/  USHF.R.S32.HI UR10, URZ, 0x1f, UR43 ;  /* 0x0000001f3f0a7899 */ /* 0x000fe2000801142b */
[----:B-----5:R-:W-:Y:S01]  /*4cd0*/  LOP3.LUT R4, R160, 0x1, RZ, 0xc0, !PT ;  /* 0x00000001a0047812 */ /* 0x020fe200078ec0ff */
[----:B------:R-:W-:Y:S01]  /*4ce0*/  ULDC.64 UR8, c[0x0][0x5d0] ;  /* 0x0001740000087ab9 */ /* 0x000fe20000000a00 */
[----:B------:R-:W-:Y:S01]  /*4cf0*/  UIMAD.WIDE UR6, UR41, 0x100, URZ ;  /* 0x00000100290678a5 */ /* 0x000fe2000f8e023f */
[----:B------:R-:W-:Y:S01]  /*4d00*/  IMAD.U32 R6, RZ, RZ, UR8 ;  /* 0x00000008ff067e24 */ /* 0x000fe2000f8e00ff */
[----:B------:R-:W-:Y:S01]  /*4d10*/  UIMAD UR4, UR10, UR8, URZ ;  /* 0x000000080a0472a4 */ /* 0x000fe2000f8e023f */
[----:B------:R-:W-:Y:S01]  /*4d20*/  IMAD.SHL.U32 R3, R4, 0x40, RZ ;  /* 0x0000004004037824 */ /* 0x000fe200078e00ff */
[----:B------:R-:W-:Y:S02]  /*4d30*/  USHF.L.U32 UR41, UR41, 0x8, URZ ;  /* 0x0000000829297899 */ /* 0x000fe4000800063f */
[----:B------:R-:W-:Y:S01]  /*4d40*/  UIMAD UR4, UR43, UR9, UR4 ;  /* 0x000000092b0472a4 */ /* 0x000fe2000f8e0204 */
[----:B------:R-:W-:Y:S01]  /*4d50*/  ULDC UR8, c[0x0][0x284] ;  /* 0x0000a10000087ab9 */ /* 0x000fe20000000800 */
[----:B------:R-:W-:Y:S01]  /*4d60*/  UIADD3 UR39, UR44, UR39, URZ ;  /* 0x000000272c277290 */ /* 0x000fe2000fffe03f */
[----:B------:R-:W-:Y:S01]  /*4d70*/  IMAD.U32 R17, RZ, RZ, UR8 ;  /* 0x00000008ff117e24 */ /* 0x000fe2000f8e00ff */
[----:B------:R-:W-:-:S02]  /*4d80*/  UISETP.GE.U32.AND UP2, UPT, UR44, 0x6, UPT ;  /* 0x000000062c00788c */ /* 0x000fc4000bf46070 */
[----:B------:R-:W-:-:S04]  /*4d90*/  UISETP.GT.U32.AND UP1, UPT, UR39, 0x5, UPT ;  /* 0x000000052700788c */ /* 0x000fc8000bf24070 */
[----:B------:R-:W-:Y:S01]  /*4da0*/  UISETP.LT.U32.AND UP1, UPT, UR44, 0x6, UP1 ;  /* 0x000000062c00788c */ /* 0x000fe20008f21070 */
[C---:B0-----:R-:W-:Y:S01]  /*4db0*/  IMAD.SHL.U32 R18, R8.reuse, 0x2, RZ ;  /* 0x0000000208127824 */ /* 0x041fe200078e00ff */
[----:B------:R-:W-:Y:S02]  /*4dc0*/  SHF.R.U32.HI R0, RZ, 0x2, R8 ;  /* 0x00000002ff007819 */ /* 0x000fe40000011608 */
[----:B------:R-:W-:Y:S02]  /*4dd0*/  LOP3.LUT R5, R8, 0x60, RZ, 0xc0, !PT ;  /* 0x0000006008057812 */ /* 0x000fe400078ec0ff */
[----:B------:R-:W-:Y:S02]  /*4de0*/  LOP3.LUT R18, R18, 0x6, RZ, 0xc0, !PT ;  /* 0x0000000612127812 */ /* 0x000fe400078ec0ff */
[----:B------:R-:W-:Y:S02]  /*4df0*/  LOP3.LUT R0, R0, 0x7, RZ, 0xc0, !PT ;  /* 0x0000000700007812 */ /* 0x000fe400078ec0ff */
[----:B------:R-:W-:Y:S01]  /*4e00*/  PRMT R18, R18, R19, UR42 ;  /* 0x0000002a12127e16 */ /* 0x000fe20008000013 */
[----:B------:R-:W-:Y:S01]  /*4e10*/  USHF.L.U32 UR42, UR42, 0x8, URZ ;  /* 0x000000082a2a7899 */ /* 0x000fe2000800063f */
[----:B------:R-:W-:-:S02]  /*4e20*/  SHF.R.U32.HI R5, RZ, 0x1, R5 ;  /* 0x00000001ff057819 */ /* 0x000fc40000011605 */
[----:B------:R-:W-:Y:S02]  /*4e30*/  SHF.R.S32.HI R19, RZ, 0x1f, R18 ;  /* 0x0000001fff137819 */ /* 0x000fe40000011412 */
[--C-:B------:R-:W-:Y:S02]  /*4e40*/  LOP3.LUT R3, R3, 0x40, R0.reuse, 0xe2, !PT ;  /* 0x0000004003037812 */ /* 0x100fe400078ee200 */
[----:B------:R-:W-:Y:S01]  /*4e50*/  IADD3 R0, RZ, -R5, -R0 ;  /* 0x80000005ff007210 */ /* 0x000fe20007ffe800 */
[----:B------:R-:W-:Y:S01]  /*4e60*/  IMAD.WIDE.U32 R6, R6, UR43, R18 ;  /* 0x0000002b06067c25 */ /* 0x000fe2000f8e0012 */
[----:B------:R-:W-:-:S03]  /*4e70*/  LOP3.LUT R3, R3, UR6, R5, 0xfe, !PT ;  /* 0x0000000603037c12 */ /* 0x000fc6000f8efe05 */
[----:B------:R-:W-:Y:S01]  /*4e80*/  VIADD R7, R7, UR4 ;  /* 0x0000000407077c36 */ /* 0x000fe20008000000 */
[----:B------:R-:W-:Y:S01]  /*4e90*/  ULDC UR4, c[0x0][0x288] ;  /* 0x0000a20000047ab9 */ /* 0x000fe20000000800 */
[----:B------:R-:W-:Y:S01]  /*4ea0*/  IMAD R0, R4, -0x40, R0 ;  /* 0xffffffc004007824 */ /* 0x000fe200078e0200 */
[----:B------:R-:W-:Y:S01]  /*4eb0*/  UISETP.GE.AND UP0, UPT, UR42, UR4, UPT ;  /* 0x000000042a00728c */ /* 0x000fe2000bf06270 */
[----:B------:R-:W-:-:S03]  /*4ec0*/  IMAD.MOV.U32 R4, RZ, RZ, -0x2 ;  /* 0xfffffffeff047424 */ /* 0x000fc600078e00ff */
[----:B------:R-:W-:Y:S02]  /*4ed0*/  UISETP.GE.OR UP0, UPT, UR41, UR8, UP0 ;  /* 0x000000082900728c */ /* 0x000fe40008706670 */
[----:B------:R-:W-:Y:S01]  /*4ee0*/  IADD3 R17, R17, -UR41, R0 ;  /* 0x8000002911117c10 */ /* 0x000fe2000fffe000 */
[----:B------:R-:W-:Y:S01]  /*4ef0*/  USEL UR8, URZ, 0x1, !UP1 ;  /* 0x000000013f087887 */ /* 0x000fe2000c800000 */
[----:B------:R-:W-:Y:S01]  /*4f00*/  LOP3.LUT R0, R8, 0x3, RZ, 0xc0, !PT ;  /* 0x0000000308007812 */ /* 0x000fe200078ec0ff */
[----:B------:R-:W-:Y:S01]  /*4f10*/  UMOV UR41, 0xffffffff ;  /* 0xffffffff00297882 */ /* 0x000fe20000000000 */
[----:B------:R-:W-:Y:S01]  /*4f20*/  PLOP3.LUT P0, PT, PT, PT, UP0, 0x80, 0x0 ;  /* 0x000000000000781c */ /* 0x000fe20003f0f008 */
[----:B------:R-:W-:Y:S02]  /*4f30*/  ULOP3.LUT UR38, UR38, UR8, URZ, 0x3c, !UPT ;  /* 0x0000000826267292 */ /* 0x000fe4000f8e3c3f */
[----:B------:R-:W-:Y:S01]  /*4f40*/  IMAD R0, R0, R4, UR4 ;  /* 0x0000000400007e24 */ /* 0x000fe2000f8e0204 */
[----:B------:R-:W-:-:S04]  /*4f50*/  UIMAD.WIDE.U32 UR4, UR39, -0x55555555, URZ ;  /* 0xaaaaaaab270478a5 */ /* 0x000fc8000f8e003f */
[----:B------:R-:W-:Y:S01]  /*4f60*/  USHF.R.U32.HI UR4, URZ, 0x2, UR5 ;  /* 0x000000023f047899 */ /* 0x000fe20008011605 */
[----:B------:R-:W-:-:S03]  /*4f70*/  IADD3 R0, R0, -UR42, RZ ;  /* 0x8000002a00007c10 */ /* 0x000fc6000fffe0ff */
[----:B------:R-:W-:Y:S02]  /*4f80*/  UIMAD UR39, UR4, -0x6, UR39 ;  /* 0xfffffffa042778a4 */ /* 0x000fe4000f8e0227 */
[----:B------:R-:W-:Y:S01]  /*4f90*/  @UP2 ULOP3.LUT UR38, UR38, 0x1, UR4, 0x78, !UPT ;  /* 0x0000000126262892 */ /* 0x000fe2000f8e7804 */
[----:B------:R-:W-:Y:S11]  /*4fa0*/  @P0 BRA `(.L_x_28) ;  /* 0x0000010400d80947 */ /* 0x000ff60003800000 */
[----:B------:R-:W-:Y:S01]  /*4fb0*/  FSETP.NEU.AND P0, PT, R16, RZ, PT ;  /* 0x000000ff1000720b */ /* 0x000fe20003f0d000 */
[----:B------:R-:W-:Y:S01]  /*4fc0*/  ULDC.64 UR8, c[0x0][0x5c8] ;  /* 0x0001720000087ab9 */ /* 0x000fe20000000a00 */
[----:B------:R-:W-:Y:S01]  /*4fd0*/  ISETP.GT.AND P3, PT, R17, RZ, PT ;  /* 0x000000ff1100720c */ /* 0x000fe20003f64270 */
[----:B------:R-:W-:Y:S01]  /*4fe0*/  UIMAD UR4, UR7, UR8, URZ ;  /* 0x00000008070472a4 */ /* 0x000fe2000f8e023f */
[----:B------:R-:W-:Y:S01]  /*4ff0*/  IMAD.U32 R10, RZ, RZ, UR9 ;  /* 0x00000009ff0a7e24 */ /* 0x000fe2000f8e00ff */
[----:B------:R-:W-:Y:S01]  /*5000*/  BSSY B0, `(.L_x_28) ;  /* 0x0001070000007945 */ /* 0x000fe20003800000 */
[----:B------:R-:W-:Y:S01]  /*5010*/  IMAD.WIDE.U32 R6, R3, UR8, R6 ;  /* 0x0000000803067c25 */ /* 0x000fe2000f8e0006 */
[----:B------:R-:W-:-:S03]  /*5020*/  ISETP.GT.AND P1, PT, R0, RZ, P3 ;  /* 0x000000ff0000720c */ /* 0x000fc60001f24270 */
[----:B------:R-:W-:-:S04]  /*5030*/  IMAD R10, R3, R10, UR4 ;  /* 0x00000004030a7e24 */ /* 0x000fc8000f8e020a */
[----:B------:R-:W-:Y:S01]  /*5040*/  IMAD.IADD R10, R7, 0x1, R10 ;  /* 0x00000001070a7824 */ /* 0x000fe200078e020a */
[----:B------:R-:W-:Y:S06]  /*5050*/  @!P0 BRA `(.L_x_29) ;  /* 0x000000b800108947 */ /* 0x000fec0003800000 */
[----:B------:R-:W0:Y:S01]  /*5060*/  LDC.64 R22, c[0x0][0x5b8] ;  /* 0x00016e00ff167b82 */ /* 0x000e220000000a00 */
[----:B------:R-:W2:Y:S01]  /*5070*/  LDL.LU R11, [R1] ;  /* 0x00000000010b7983 */ /* 0x000ea20000300800 */
[----:B------:R-:W-:-:S06]  /*5080*/  ULDC.64 UR4, c[0x0][0x5c0] ;  /* 0x0001700000047ab9 */ /* 0x000fcc0000000a00 */
[----:B------:R-:W1:Y:S08]  /*5090*/  LDC.64 R14, c[0x0][0x5b0] ;  /* 0x00016c00ff0e7b82 */ /* 0x000e700000000a00 */
[----:B------:R-:W3:Y:S01]  /*50a0*/  LDC.64 R12, c[0x0][0x5a8] ;  /* 0x00016a00ff0c7b82 */ /* 0x000ee20000000a00 */
[C---:B0-----:R-:W-:Y:S02]  /*50b0*/  IMAD R157, R22.reuse, UR10, RZ ;  /* 0x0000000a169d7c24 */ /* 0x041fe4000f8e02ff */
[----:B------:R-:W-:-:S04]  /*50c0*/  IMAD.WIDE.U32 R152, R22, UR43, R18 ;  /* 0x0000002b16987c25 */ /* 0x000fc8000f8e0012 */
[----:B------:R-:W-:Y:S02]  /*50d0*/  IMAD R157, R23, UR43, R157 ;  /* 0x0000002b179d7c24 */ /* 0x000fe4000f8e029d */
[----:B-1----:R-:W-:Y:S02]  /*50e0*/  IMAD R156, R14, UR7, RZ ;  /* 0x000000070e9c7c24 */ /* 0x002fe4000f8e02ff */
[----:B------:R-:W-:Y:S02]  /*50f0*/  IMAD.IADD R21, R153, 0x1, R157 ;  /* 0x0000000199157824 */ /* 0x000fe400078e029d */
[----:B------:R-:W-:Y:S02]  /*5100*/  IMAD.MOV.U32 R20, RZ, RZ, R152 ;  /* 0x000000ffff147224 */ /* 0x000fe400078e0098 */
[C---:B------:R-:W-:Y:S02]  /*5110*/  IMAD R156, R3.reuse, R15, R156 ;  /* 0x0000000f039c7224 */ /* 0x040fe400078e029c */
[----:B------:R-:W-:-:S04]  /*5120*/  IMAD.WIDE.U32 R4, R3, R14, R20 ;  /* 0x0000000e03047225 */ /* 0x000fc800078e0014 */
[----:B------:R-:W-:Y:S01]  /*5130*/  IMAD.IADD R5, R5, 0x1, R156 ;  /* 0x0000000105057824 */ /* 0x000fe200078e029c */
[----:B---3--:R-:W-:-:S04]  /*5140*/  LEA R8, P0, R4, R12, 0x1 ;  /* 0x0000000c04087211 */ /* 0x008fc800078008ff */
[----:B------:R-:W-:-:S05]  /*5150*/  LEA.HI.X R9, R4, R13, R5, 0x1, P0 ;  /* 0x0000000d04097211 */ /* 0x000fca00000f0c05 */
[----:B------:R-:W3:Y:S01]  /*5160*/  @P1 LDG.E.LTC128B.U16 R23, desc[UR36][R8.64] ;  /* 0x0000002408171981 */ /* 0x000ee2000c1e1520 */
[----:B------:R-:W-:Y:S01]  /*5170*/  BSSY B1, `(.L_x_30) ;  /* 0x0000011000017945 */ /* 0x000fe20003800000 */
[----:B---3--:R-:W-:-:S04]  /*5180*/  IMAD.U32 R4, R23, 0x10000, RZ ;  /* 0x0001000017047824 */ /* 0x008fc800078e00ff */
[----:B------:R-:W-:-:S04]  /*5190*/  FMUL R4, R4, R16 ;  /* 0x0000001004047220 */ /* 0x000fc80000400000 */
[----:B--2---:R-:W-:Y:S01]  /*51a0*/  FFMA R7, R11, R2, R4 ;  /* 0x000000020b077223 */ /* 0x004fe20000000004 */
[----:B------:R-:W-:-:S04]  /*51b0*/  LEA R4, P0, R6, UR4, 0x1 ;  /* 0x0000000406047c11 */ /* 0x000fc8000f8008ff */
[----:B------:R-:W-:Y:S02]  /*51c0*/  LEA.HI.X R5, R6, UR5, R10, 0x1, P0 ;  /* 0x0000000506057c11 */ /* 0x000fe400080f0c0a */
[----:B------:R-:W-:-:S05]  /*51d0*/  F2FP.BF16.F32.PACK_AB R6, RZ, R7 ;  /* 0x00000007ff06723e */ /* 0x000fca00000010ff */
[----:B------:R0:W-:Y:S02]  /*51e0*/  @P1 STG.E.U16 desc[UR36][R4.64], R6 ;  /* 0x0000000604001986 */ /* 0x0001e4000c101524 */
[----:B0-----:R-:W-:-:S04]  /*51f0*/  IMAD.WIDE.U32 R6, R3, R14, R18 ;  /* 0x0000000e03067225 */ /* 0x001fc800078e0012 */
[----:B------:R-:W-:Y:S02]  /*5200*/  IMAD.IADD R7, R156, 0x1, R7 ;  /* 0x000000019c077824 */ /* 0x000fe400078e0207 */
[----:B------:R-:W-:-:S05]  /*5210*/  IMAD.WIDE.U32 R6, R22, UR43, R6 ;  /* 0x0000002b16067c25 */ /* 0x000fca000f8e0006 */
[----:B------:R-:W-:Y:S02]  /*5220*/  IADD3 R7, R157, R7, RZ ;  /* 0x000000079d077210 */ /* 0x000fe40007ffe0ff */
[----:B------:R-:W-:-:S04]  /*5230*/  LEA R10, P0, R6, R12, 0x1 ;  /* 0x0000000c060a7211 */ /* 0x000fc800078008ff */
[----:B------:R-:W-:Y:S02]  /*5240*/  LEA.HI.X R11, R6, R13, R7, 0x1, P0 ;  /* 0x0000000d060b7211 */ /* 0x000fe400000f0c07 */
[----:B------:R-:W-:-:S13]  /*5250*/  ISETP.GT.AND P0, PT, R0, 0x1, P3 ;  /* 0x000000010000780c */ /* 0x000fda0001f04270 */
[----:B------:R-:W-:Y:S05]  /*5260*/  @!P0 BRA `(.L_x_31) ;  /* 0x0000000000048947 */ /* 0x000fea0003800000 */
[----:B------:R0:W5:Y:S02]  /*5270*/  LDG.E.LTC128B.U16 R23, desc[UR36][R10.64+0x2] ;  /* 0x000002240a177981 */ /* 0x000164000c1e1520 */
.L_x_31:
[----:B------:R-:W-:Y:S05]  /*5280*/  BSYNC B1 ;  /* 0x0000000000017941 */ /* 0x000fea0003800000 */
.L_x_30:
[----:B------:R-:W2:Y:S01]  /*5290*/  LDL.LU R7, [R1+0x4] ;  /* 0x0000040001077983 */ /* 0x000ea20000300800 */
[----:B-----5:R-:W-:Y:S01]  /*52a0*/  IMAD.U32 R6, R23, 0x10000, RZ ;  /* 0x0001000017067824 */ /* 0x020fe200078e00ff */
[C---:B------:R-:W-:Y:S01]  /*52b0*/  SHF.L.U64.HI R155, R14.reuse, 0x3, R15 ;  /* 0x000000030e9b7819 */ /* 0x040fe2000001020f */
[----:B------:R-:W-:Y:S01]  /*52c0*/  IMAD.SHL.U32 R154, R14, 0x8, RZ ;  /* 0x000000080e9a7824 */ /* 0x000fe200078e00ff */
[----:B------:R-:W3:Y:S01]  /*52d0*/  LDL.LU R158, [R1+0x8] ;  /* 0x00000800019e7983 */ /* 0x000ee20000300800 */
[----:B------:R-:W-:-:S04]  /*52e0*/  FMUL R6, R6, R16 ;  /* 0x0000001006067220 */ /* 0x000fc80000400000 */
[----:B--2---:R-:W-:-:S05]  /*52f0*/  FFMA R6, R7, R2, R6 ;  /* 0x0000000207067223 */ /* 0x004fca0000000006 */
[----:B------:R-:W-:-:S05]  /*5300*/  F2FP.BF16.F32.PACK_AB R6, RZ, R6 ;  /* 0x00000006ff06723e */ /* 0x000fca00000010ff */
[----:B------:R1:W-:Y:S01]  /*5310*/  @P0 STG.E.U16 desc[UR36][R4.64+0x2], R6 ;  /* 0x0000020604000986 */ /* 0x0003e2000c101524 */
[----:B------:R-:W-:-:S04]  /*5320*/  ISETP.GT.AND P0, PT, R17, 0x8, PT ;  /* 0x000000081100780c */ /* 0x000fc80003f04270 */
[----:B------:R-:W-:Y:S01]  /*5330*/  ISETP.GT.AND P1, PT, R0, RZ, P0 ;  /* 0x000000ff0000720c */ /* 0x000fe20000724270 */
[----:B-1----:R-:W-:-:S04]  /*5340*/  IMAD.WIDE.U32 R6, R3, R14, R154 ;  /* 0x0000000e03067225 */ /* 0x002fc800078e009a */
[----:B------:R-:W-:Y:S01]  /*5350*/  IMAD.IADD R156, R156, 0x1, R7 ;  /* 0x000000019c9c7824 */ /* 0x000fe200078e0207 */
[----:B------:R-:W-:-:S05]  /*5360*/  IADD3 R7, P2, R152, R6, RZ ;  /* 0x0000000698077210 */ /* 0x000fca0007f5e0ff */
[----:B------:R-:W-:Y:S01]  /*5370*/  IMAD.X R9, R156, 0x1, R21, P2 ;  /* 0x000000019c097824 */ /* 0x000fe200010e0615 */
[----:B------:R-:W-:-:S04]  /*5380*/  LEA R8, P2, R7, R12, 0x1 ;  /* 0x0000000c07087211 */ /* 0x000fc800078408ff */
[----:B------:R-:W-:-:S05]  /*5390*/  LEA.HI.X R9, R7, R13, R9, 0x1, P2 ;  /* 0x0000000d07097211 */ /* 0x000fca00010f0c09 */
[----:B------:R1:W2:Y:S01]  /*53a0*/  @P1 LDG.E.LTC128B.U16 R23, desc[UR36][R8.64] ;  /* 0x0000002408171981 */ /* 0x0002a2000c1e1520 */
[----:B------:R-:W-:Y:S01]  /*53b0*/  IADD3 R6, P2, R18, R6, RZ ;  /* 0x0000000612067210 */ /* 0x000fe20007f5e0ff */
[----:B------:R-:W-:Y:S01]  /*53c0*/  BSSY B1, `(.L_x_32) ;  /* 0x0000016000017945 */ /* 0x000fe20003800000 */
[----:B------:R-:W-:-:S03]  /*53d0*/  ISETP.GT.AND P4, PT, R0, 0x1, P0 ;  /* 0x000000010000780c */ /* 0x000fc60000784270 */
[----:B------:R-:W-:Y:S02]  /*53e0*/  IMAD.X R7, R19, 0x1, R156, P2 ;  /* 0x0000000113077824 */ /* 0x000fe400010e069c */
[----:B------:R-:W-:Y:S02]  /*53f0*/  IMAD.U32 R156, RZ, RZ, UR9 ;  /* 0x00000009ff9c7e24 */ /* 0x000fe4000f8e00ff */
[----:B------:R-:W-:-:S04]  /*5400*/  IMAD.WIDE.U32 R6, R22, UR43, R6 ;  /* 0x0000002b16067c25 */ /* 0x000fc8000f8e0006 */
[----:B------:R-:W-:Y:S01]  /*5410*/  IMAD.IADD R7, R157, 0x1, R7 ;  /* 0x000000019d077824 */ /* 0x000fe200078e0207 */
[----:B-1----:R-:W-:-:S04]  /*5420*/  LEA R8, P2, R6, R12, 0x1 ;  /* 0x0000000c06087211 */ /* 0x002fc800078408ff */
[----:B------:R-:W-:Y:S01]  /*5430*/  LEA.HI.X R9, R6, R13, R7, 0x1, P2 ;  /* 0x0000000d06097211 */ /* 0x000fe200010f0c07 */
[----:B--2---:R-:W-:-:S04]  /*5440*/  IMAD.U32 R6, R23, 0x10000, RZ ;  /* 0x0001000017067824 */ /* 0x004fc800078e00ff */
[----:B------:R-:W-:-:S04]  /*5450*/  FMUL R6, R6, R16 ;  /* 0x0000001006067220 */ /* 0x000fc80000400000 */
[----:B---3--:R-:W-:Y:S01]  /*5460*/  FFMA R7, R158, R2, R6 ;  /* 0x000000029e077223 */ /* 0x008fe20000000006 */
[----:B------:R-:W-:Y:S01]  /*5470*/  MOV R158, UR8 ;  /* 0x00000008009e7c02 */ /* 0x000fe20008000f00 */
[----:B------:R-:W-:-:S03]  /*5480*/  IMAD.U32 R6, RZ, RZ, UR8 ;  /* 0x00000008ff067e24 */ /* 0x000fc6000f8e00ff */
[----:B------:R-:W-:Y:S01]  /*5490*/  F2FP.BF16.F32.PACK_AB R7, RZ, R7 ;  /* 0x00000007ff07723e */ /* 0x000fe200000010ff */
[----:B------:R-:W-:Y:S01]  /*54a0*/  IMAD.SHL.U32 R158, R158, 0x10, RZ ;  /* 0x000000109e9e7824 */ /* 0x000fe200078e00ff */
[----:B------:R-:W-:Y:S02]  /*54b0*/  SHF.L.U64.HI R156, R6, 0x4, R156 ;  /* 0x00000004069c7819 */ /* 0x000fe4000001029c */
[----:B------:R-:W-:Y:S02]  /*54c0*/  PRMT R159, R7, 0x7610, R159 ;  /* 0x00007610079f7816 */ /* 0x000fe4000000009f */
[----:B------:R-:W-:-:S05]  /*54d0*/  IADD3 R6, P2, R158, R4, RZ ;  /* 0x000000049e067210 */ /* 0x000fca0007f5e0ff */
[----:B------:R-:W-:-:S05]  /*54e0*/  IMAD.X R7, R156, 0x1, R5, P2 ;  /* 0x000000019c077824 */ /* 0x000fca00010e0605 */
[----:B------:R1:W-:Y:S01]  /*54f0*/  @P1 STG.E.U16 desc[UR36][R6.64], R159 ;  /* 0x0000009f06001986 */ /* 0x0003e2000c101524 */
[----:B------:R-:W-:Y:S05]  /*5500*/  @!P4 BRA `(.L_x_33) ;  /* 0x000000000004c947 */ /* 0x000fea0003800000 */
[----:B------:R2:W5:Y:S02]  /*5510*/  LDG.E.LTC128B.U16 R23, desc[UR36][R8.64+0x2] ;  /* 0x0000022408177981 */ /* 0x000564000c1e1520 */
.L_x_33:
[----:B------:R-:W-:Y:S05]  /*5520*/  BSYNC B1 ;  /* 0x0000000000017941 */ /* 0x000fea0003800000 */
.L_x_32:
[----:B------:R-:W3:Y:S01]  /*5530*/  LDL.LU R161, [R1+0xc] ;  /* 0x00000c0001a17983 */ /* 0x000ee20000300800 */
[----:B-1---5:R-:W-:Y:S01]  /*5540*/  IMAD.U32 R159, R23, 0x10000, RZ ;  /* 0x00010000179f7824 */ /* 0x022fe200078e00ff */
[----:B------:R-:W-:Y:S01]  /*5550*/  ISETP.GT.AND P1, PT, R0, 0x8, P3 ;  /* 0x000000080000780c */ /* 0x000fe20001f24270 */
[----:B------:R-:W-:Y:S02]  /*5560*/  BSSY B1, `(.L_x_34) ;  /* 0x0000007000017945 */ /* 0x000fe40003800000 */
[----:B------:R-:W-:-:S04]  /*5570*/  FMUL R159, R159, R16 ;  /* 0x000000109f9f7220 */ /* 0x000fc80000400000 */
[----:B---3--:R-:W-:-:S05]  /*5580*/  FFMA R159, R161, R2, R159 ;  /* 0x00000002a19f7223 */ /* 0x008fca000000009f */
[----:B------:R-:W-:-:S05]  /*5590*/  F2FP.BF16.F32.PACK_AB R159, RZ, R159 ;  /* 0x0000009fff9f723e */ /* 0x000fca00000010ff */
[----:B------:R1:W-:Y:S01]  /*55a0*/  @P4 STG.E.U16 desc[UR36][R6.64+0x2], R159 ;  /* 0x0000029f06004986 */ /* 0x0003e2000c101524 */
[----:B------:R-:W-:Y:S05]  /*55b0*/  @!P1 BRA `(.L_x_35) ;  /* 0x0000000000049947 */ /* 0x000fea0003800000 */
[----:B------:R3:W5:Y:S02]  /*55c0*/  LDG.E.LTC128B.U16 R23, desc[UR36][R10.64+0x10] ;  /* 0x000010240a177981 */ /* 0x000764000c1e1520 */
.L_x_35:
[----:B------:R-:W-:Y:S05]  /*55d0*/  BSYNC B1 ;  /* 0x0000000000017941 */ /* 0x000fea0003800000 */
.L_x_34:
[----:B------:R-:W4:Y:S01]  /*55e0*/  LDL.LU R161, [R1+0x10] ;  /* 0x0000100001a17983 */ /* 0x000f220000300800 */
[----:B-1---5:R-:W-:Y:S01]  /*55f0*/  IMAD.U32 R159, R23, 0x10000, RZ ;  /* 0x00010000179f7824 */ /* 0x022fe200078e00ff */
[----:B------:R-:W-:Y:S01]  /*5600*/  ISETP.GT.AND P2, PT, R0, 0x9, P3 ;  /* 0x000000090000780c */ /* 0x000fe20001f44270 */
[----:B------:R-:W-:Y:S02]  /*5610*/  BSSY B1, `(.L_x_36) ;  /* 0x0000007000017945 */ /* 0x000fe40003800000 */
[----:B------:R-:W-:-:S04]  /*5620*/  FMUL R159, R159, R16 ;  /* 0x000000109f9f7220 */ /* 0x000fc80000400000 */
[----:B----4-:R-:W-:-:S05]  /*5630*/  FFMA R159, R161, R2, R159 ;  /* 0x00000002a19f7223 */ /* 0x010fca000000009f */
[----:B------:R-:W-:-:S05]  /*5640*/  F2FP.BF16.F32.PACK_AB R159, RZ, R159 ;  /* 0x0000009fff9f723e */ /* 0x000fca00000010ff */
[----:B------:R1:W-:Y:S01]  /*5650*/  @P1 STG.E.U16 desc[UR36][R4.64+0x10], R159 ;  /* 0x0000109f04001986 */ /* 0x0003e2000c101524 */
[----:B------:R-:W-:Y:S05]  /*5660*/  @!P2 BRA `(.L_x_37) ;  /* 0x000000000004a947 */ /* 0x000fea0003800000 */
[----:B------:R4:W5:Y:S02]  /*5670*/  LDG.E.LTC128B.U16 R23, desc[UR36][R10.64+0x12] ;  /* 0x000012240a177981 */ /* 0x000964000c1e1520 */
.L_x_37:
[----:B------:R-:W-:Y:S05]  /*5680*/  BSYNC B1 ;  /* 0x0000000000017941 */ /* 0x000fea0003800000 */
.L_x_36:
[----:B------:R-:W2:Y:S01]  /*5690*/  LDL.LU R161, [R1+0x14] ;  /* 0x0000140001a17983 */ /* 0x000ea20000300800 */
[----:B-1---5:R-:W-:Y:S01]  /*56a0*/  IMAD.U32 R159, R23, 0x10000, RZ ;  /* 0x00010000179f7824 */ /* 0x022fe200078e00ff */
[----:B------:R-:W-:Y:S01]  /*56b0*/  ISETP.GT.AND P1, PT, R0, 0x8, P0 ;  /* 0x000000080000780c */ /* 0x000fe20000724270 */
[----:B------:R-:W-:Y:S02]  /*56c0*/  BSSY B1, `(.L_x_38) ;  /* 0x0000007000017945 */ /* 0x000fe40003800000 */
[----:B------:R-:W-:-:S04]  /*56d0*/  FMUL R159, R159, R16 ;  /* 0x000000109f9f7220 */ /* 0x000fc80000400000 */
[----:B--2---:R-:W-:-:S05]  /*56e0*/  FFMA R159, R161, R2, R159 ;  /* 0x00000002a19f7223 */ /* 0x004fca000000009f */
[----:B------:R-:W-:-:S05]  /*56f0*/  F2FP.BF16.F32.PACK_AB R159, RZ, R159 ;  /* 0x0000009fff9f723e */ /* 0x000fca00000010ff */
[----:B------:R1:W-:Y:S01]  /*5700*/  @P2 STG.E.U16 desc[UR36][R4.64+0x12], R159 ;  /* 0x0000129f04002986 */ /* 0x0003e2000c101524 */
[----:B------:R-:W-:Y:S05]  /*5710*/  @!P1 BRA `(.L_x_39) ;  /* 0x0000000000049947 */ /* 0x000fea0003800000 */
[----:B------:R2:W5:Y:S02]  /*5720*/  LDG.E.LTC128B.U16 R23, desc[UR36][R8.64+0x10] ;  /* 0x0000102408177981 */ /* 0x000564000c1e1520 */
.L_x_39:
[----:B------:R-:W-:Y:S05]  /*5730*/  BSYNC B1 ;  /* 0x0000000000017941 */ /* 0x000fea0003800000 */
.L_x_38:
[----:B------:R-:W3:Y:S01]  /*5740*/  LDL.LU R161, [R1+0x18] ;  /* 0x0000180001a17983 */ /* 0x000ee20000300800 */
[----:B-1---5:R-:W-:Y:S01]  /*5750*/  SHF.L.U32 R159, R23, 0x10, RZ ;  /* 0x00000010179f7819 */ /* 0x022fe200000006ff */
[----:B------:R-:W-:Y:S01]  /*5760*/  BSSY B1, `(.L_x_40) ;  /* 0x0000008000017945 */ /* 0x000fe20003800000 */
[----:B------:R-:W-:-:S03]  /*5770*/  ISETP.GT.AND P2, PT, R0, 0x9, P0 ;  /* 0x000000090000780c */ /* 0x000fc60000744270 */
[----:B------:R-:W-:-:S04]  /*5780*/  FMUL R159, R159, R16 ;  /* 0x000000109f9f7220 */ /* 0x000fc80000400000 */
[----:B---3--:R-:W-:-:S05]  /*5790*/  FFMA R159, R161, R2, R159 ;  /* 0x00000002a19f7223 */ /* 0x008fca000000009f */
[----:B------:R-:W-:-:S05]  /*57a0*/  F2FP.BF16.F32.PACK_AB R159, RZ, R159 ;  /* 0x0000009fff9f723e */ /* 0x000fca00000010ff */
[----:B------:R1:W-:Y:S01]  /*57b0*/  @P1 STG.E.U16 desc[UR36][R6.64+0x10], R159 ;  /* 0x0000109f06001986 */ /* 0x0003e2000c101524 */
[----:B------:R-:W-:Y:S05]  /*57c0*/  @!P2 BRA `(.L_x_41) ;  /* 0x000000000004a947 */ /* 0x000fea0003800000 */
[----:B------:R3:W5:Y:S02]  /*57d0*/  LDG.E.LTC128B.U16 R23, desc[UR36][R8.64+0x12] ;  /* 0x0000122408177981 */ /* 0x000764000c1e1520 */
.L_x_41:
[----:B------:R-:W-:Y:S05]  /*57e0*/  BSYNC B1 ;  /* 0x0000000000017941 */ /* 0x000fea0003800000 */
.L_x_40:
        /* <DEDUP_REMOVED lines=10> */
.L_x_43:
[----:B------:R-:W-:Y:S05]  /*5890*/  BSYNC B1 ;  /* 0x0000000000017941 */ /* 0x000fea0003800000 */
.L_x_42:
        /* <DEDUP_REMOVED lines=10> */
.L_x_45:
[----:B------:R-:W-:Y:S05]  /*5940*/  BSYNC B1 ;  /* 0x0000000000017941 */ /* 0x000fea0003800000 */
.L_x_44:
        /* <DEDUP_REMOVED lines=10> */
.L_x_47:
[----:B------:R-:W-:Y:S05]  /*59f0*/  BSYNC B1 ;  /* 0x0000000000017941 */ /* 0x000fea0003800000 */
.L_x_46:
        /* <DEDUP_REMOVED lines=10> */
.L_x_49:
[----:B------:R-:W-:Y:S05]  /*5aa0*/  BSYNC B1 ;  /* 0x0000000000017941 */ /* 0x000fea0003800000 */
.L_x_48:
        /* <DEDUP_REMOVED lines=10> */
.L_x_51:
[----:B------:R-:W-:Y:S05]  /*5b50*/  BSYNC B1 ;  /* 0x0000000000017941 */ /* 0x000fea0003800000 */
.L_x_50:
        /* <DEDUP_REMOVED lines=10> */
.L_x_53:
[----:B------:R-:W-:Y:S05]  /*5c00*/  BSYNC B1 ;  /* 0x0000000000017941 */ /* 0x000fea0003800000 */
.L_x_52:
        /* <DEDUP_REMOVED lines=10> */
.L_x_55:
[----:B------:R-:W-:Y:S05]  /*5cb0*/  BSYNC B1 ;  /* 0x0000000000017941 */ /* 0x000fea0003800000 */
.L_x_54:
        /* <DEDUP_REMOVED lines=10> */
.L_x_57:
[----:B------:R-:W-:Y:S05]  /*5d60*/  BSYNC B1 ;  /* 0x0000000000017941 */ /* 0x000fea0003800000 */
.L_x_56:
        /* <DEDUP_REMOVED lines=10> */
.L_x_59:
[----:B------:R-:W-:Y:S05]  /*5e10*/  BSYNC B1 ;  /* 0x0000000000017941 */ /* 0x000fea0003800000 */
.L_x_58:
        /* <DEDUP_REMOVED lines=10> */
.L_x_61:
[----:B------:R-:W-:Y:S05]  /*5ec0*/  BSYNC B1 ;  /* 0x0000000000017941 */ /* 0x000fea0003800000 */
.L_x_60:
        /* <DEDUP_REMOVED lines=10> */
.L_x_63:
[----:B------:R-:W-:Y:S05]  /*5f70*/  BSYNC B1 ;  /* 0x0000000000017941 */ /* 0x000fea0003800000 */
.L_x_62:
        /* <DEDUP_REMOVED lines=10> */
.L_x_65:
[----:B------:R-:W-:Y:S05]  /*6020*/  BSYNC B1 ;  /* 0x0000000000017941 */ /* 0x000fea0003800000 */
.L_x_64:
        /* <DEDUP_REMOVED lines=10> */
.L_x_67:
[----:B------:R-:W-:Y:S05]  /*60d0*/  BSYNC B1 ;  /* 0x0000000000017941 */ /* 0x000fea0003800000 */
.L_x_66:
        /* <DEDUP_REMOVED lines=10> */
.L_x_69:
[----:B------:R-:W-:Y:S05]  /*6180*/  BSYNC B1 ;  /* 0x0000000000017941 */ /* 0x000fea0003800000 */
.L_x_68:
        /* <DEDUP_REMOVED lines=10> */
.L_x_71:
[----:B------:R-:W-:Y:S05]  /*6230*/  BSYNC B1 ;  /* 0x0000000000017941 */ /* 0x000fea0003800000 */
.L_x_70:
        /* <DEDUP_REMOVED lines=10> */
.L_x_73:
[----:B------:R-:W-:Y:S05]  /*62e0*/  BSYNC B1 ;  /* 0x0000000000017941 */ /* 0x000fea0003800000 */
.L_x_72:
        /* <DEDUP_REMOVED lines=10> */
.L_x_75:
[----:B------:R-:W-:Y:S05]  /*6390*/  BSYNC B1 ;  /* 0x0000000000017941 */ /* 0x000fea0003800000 */
.L_x_74:
        /* <DEDUP_REMOVED lines=10> */
.L_x_77:
[----:B------:R-:W-:Y:S05]  /*6440*/  BSYNC B1 ;  /* 0x0000000000017941 */ /* 0x000fea0003800000 */
.L_x_76:
        /* <DEDUP_REMOVED lines=10> */
.L_x_79:
[----:B------:R-:W-:Y:S05]  /*64f0*/  BSYNC B1 ;  /* 0x0000000000017941 */ /* 0x000fea0003800000 */
.L_x_78:
        /* <DEDUP_REMOVED lines=10> */
.L_x_81:
[----:B------:R-:W-:Y:S05]  /*65a0*/  BSYNC B1 ;  /* 0x0000000000017941 */ /* 0x000fea0003800000 */
.L_x_80:
        /* <DEDUP_REMOVED lines=10> */
.L_x_83:
[----:B------:R-:W-:Y:S05]  /*6650*/  BSYNC B1 ;  /* 0x0000000000017941 */ /* 0x000fea0003800000 */
.L_x_82:
        /* <DEDUP_REMOVED lines=10> */
.L_x_85:
[----:B------:R-:W-:Y:S05]  /*6700*/  BSYNC B1 ;  /* 0x0000000000017941 */ /* 0x000fea0003800000 */
.L_x_84:
        /* <DEDUP_REMOVED lines=10> */
.L_x_87:
[----:B------:R-:W-:Y:S05]  /*67b0*/  BSYNC B1 ;  /* 0x0000000000017941 */ /* 0x000fea0003800000 */
.L_x_86:
        /* <DEDUP_REMOVED lines=10> */
.L_x_89:
[----:B------:R-:W-:Y:S05]  /*6860*/  BSYNC B1 ;  /* 0x0000000000017941 */ /* 0x000fea0003800000 */
.L_x_88:
        /* <DEDUP_REMOVED lines=10> */
.L_x_91:
[----:B------:R-:W-:Y:S05]  /*6910*/  BSYNC B1 ;  /* 0x0000000000017941 */ /* 0x000fea0003800000 */
.L_x_90:
        /* <DEDUP_REMOVED lines=10> */
.L_x_93:
[----:B------:R-:W-:Y:S05]  /*69c0*/  BSYNC B1 ;  /* 0x0000000000017941 */ /* 0x000fea0003800000 */
.L_x_92:
        /* <DEDUP_REMOVED lines=10> */
.L_x_95:
[----:B------:R-:W-:Y:S05]  /*6a70*/  BSYNC B1 ;  /* 0x0000000000017941 */ /* 0x000fea0003800000 */
.L_x_94:
        /* <DEDUP_REMOVED lines=10> */
.L_x_97:
[----:B------:R-:W-:Y:S05]  /*6b20*/  BSYNC B1 ;  /* 0x0000000000017941 */ /* 0x000fea0003800000 */
.L_x_96:
        /* <DEDUP_REMOVED lines=10> */
.L_x_99:
[----:B------:R-:W-:Y:S05]  /*6bd0*/  BSYNC B1 ;  /* 0x0000000000017941 */ /* 0x000fea0003800000 */
.L_x_98:
        /* <DEDUP_REMOVED lines=10> */
.L_x_101:
[----:B------:R-:W-:Y:S05]  /*6c80*/  BSYNC B1 ;  /* 0x0000000000017941 */ /* 0x000fea0003800000 */
.L_x_100:
        /* <DEDUP_REMOVED lines=10> */
.L_x_103:
[----:B------:R-:W-:Y:S05]  /*6d30*/  BSYNC B1 ;  /* 0x0000000000017941 */ /* 0x000fea0003800000 */
.L_x_102:
        /* <DEDUP_REMOVED lines=10> */
.L_x_105:
[----:B------:R-:W-:Y:S05]  /*6de0*/  BSYNC B1 ;  /* 0x0000000000017941 */ /* 0x000fea0003800000 */
.L_x_104:
        /* <DEDUP_REMOVED lines=10> */
.L_x_107:
[----:B------:R-:W-:Y:S05]  /*6e90*/  BSYNC B1 ;  /* 0x0000000000017941 */ /* 0x000fea0003800000 */
.L_x_106:
        /* <DEDUP_REMOVED lines=10> */
.L_x_109:
[----:B------:R-:W-:Y:S05]  /*6f40*/  BSYNC B1 ;  /* 0x0000000000017941 */ /* 0x000fea0003800000 */
.L_x_108:
        /* <DEDUP_REMOVED lines=10> */
.L_x_111:
[----:B------:R-:W-:Y:S05]  /*6ff0*/  BSYNC B1 ;  /* 0x0000000000017941 */ /* 0x000fea0003800000 */
.L_x_110:
        /* <DEDUP_REMOVED lines=10> */
.L_x_113:
[----:B------:R-:W-:Y:S05]  /*70a0*/  BSYNC B1 ;  /* 0x0000000000017941 */ /* 0x000fea0003800000 */
.L_x_112:
        /* <DEDUP_REMOVED lines=10> */
.L_x_115:
[----:B------:R-:W-:Y:S05]  /*7150*/  BSYNC B1 ;  /* 0x0000000000017941 */ /* 0x000fea0003800000 */
.L_x_114:
        /* <DEDUP_REMOVED lines=10> */
.L_x_117:
[----:B------:R-:W-:Y:S05]  /*7200*/  BSYNC B1 ;  /* 0x0000000000017941 */ /* 0x000fea0003800000 */
.L_x_116:
        /* <DEDUP_REMOVED lines=10> */
.L_x_119:
[----:B------:R-:W-:Y:S05]  /*72b0*/  BSYNC B1 ;  /* 0x0000000000017941 */ /* 0x000fea0003800000 */
.L_x_118:
        /* <DEDUP_REMOVED lines=10> */
.L_x_121:
[----:B------:R-:W-:Y:S05]  /*7360*/  BSYNC B1 ;  /* 0x0000000000017941 */ /* 0x000fea0003800000 */
.L_x_120:
        /* <DEDUP_REMOVED lines=10> */
.L_x_123:
[----:B------:R-:W-:Y:S05]  /*7410*/  BSYNC B1 ;  /* 0x0000000000017941 */ /* 0x000fea0003800000 */
.L_x_122:
        /* <DEDUP_REMOVED lines=10> */
.L_x_125:
[----:B------:R-:W-:Y:S05]  /*74c0*/  BSYNC B1 ;  /* 0x0000000000017941 */ /* 0x000fea0003800000 */
.L_x_124:
        /* <DEDUP_REMOVED lines=10> */
.L_x_127:
[----:B------:R-:W-:Y:S05]  /*7570*/  BSYNC B1 ;  /* 0x0000000000017941 */ /* 0x000fea0003800000 */
.L_x_126:
        /* <DEDUP_REMOVED lines=10> */
.L_x_129:
[----:B------:R-:W-:Y:S05]  /*7620*/  BSYNC B1 ;  /* 0x0000000000017941 */ /* 0x000fea0003800000 */
.L_x_128:
        /* <DEDUP_REMOVED lines=10> */
.L_x_131:
[----:B------:R-:W-:Y:S05]  /*76d0*/  BSYNC B1 ;  /* 0x0000000000017941 */ /* 0x000fea0003800000 */
.L_x_130:
        /* <DEDUP_REMOVED lines=10> */
.L_x_133:
[----:B------:R-:W-:Y:S05]  /*7780*/  BSYNC B1 ;  /* 0x0000000000017941 */ /* 0x000fea0003800000 */
.L_x_132:
        /* <DEDUP_REMOVED lines=10> */
.L_x_135:
[----:B------:R-:W-:Y:S05]  /*7830*/  BSYNC B1 ;  /* 0x0000000000017941 */ /* 0x000fea0003800000 */
.L_x_134:
        /* <DEDUP_REMOVED lines=10> */
.L_x_137:
[----:B------:R-:W-:Y:S05]  /*78e0*/  BSYNC B1 ;  /* 0x0000000000017941 */ /* 0x000fea0003800000 */
.L_x_136:
        /* <DEDUP_REMOVED lines=10> */
.L_x_139:
[----:B------:R-:W-:Y:S05]  /*7990*/  BSYNC B1 ;  /* 0x0000000000017941 */ /* 0x000fea0003800000 */
.L_x_138:
        /* <DEDUP_REMOVED lines=10> */
.L_x_141:
[----:B------:R-:W-:Y:S05]  /*7a40*/  BSYNC B1 ;  /* 0x0000000000017941 */ /* 0x000fea0003800000 */
.L_x_140:
        /* <DEDUP_REMOVED lines=10> */
.L_x_143:
[----:B------:R-:W-:Y:S05]  /*7af0*/  BSYNC B1 ;  /* 0x0000000000017941 */ /* 0x000fea0003800000 */
.L_x_142:
        /* <DEDUP_REMOVED lines=10> */
.L_x_145:
[----:B------:R-:W-:Y:S05]  /*7ba0*/  BSYNC B1 ;  /* 0x0000000000017941 */ /* 0x000fea0003800000 */
.L_x_144:
        /* <DEDUP_REMOVED lines=10> */
.L_x_147:
[----:B------:R-:W-:Y:S05]  /*7c50*/  BSYNC B1 ;  /* 0x0000000000017941 */ /* 0x000fea0003800000 */
.L_x_146:
        /* <DEDUP_REMOVED lines=10> */
.L_x_149:
[----:B------:R-:W-:Y:S05]  /*7d00*/  BSYNC B1 ;  /* 0x0000000000017941 */ /* 0x000fea0003800000 */
.L_x_148:
        /* <DEDUP_REMOVED lines=10> */
.L_x_151:
[----:B------:R-:W-:Y:S05]  /*7db0*/  BSYNC B1 ;  /* 0x0000000000017941 */ /* 0x000fea0003800000 */
.L_x_150:
        /* <DEDUP_REMOVED lines=10> */
.L_x_153:
[----:B------:R-:W-:Y:S05]  /*7e60*/  BSYNC B1 ;  /* 0x0000000000017941 */ /* 0x000fea0003800000 */
.L_x_152:
        /* <DEDUP_REMOVED lines=10> */
.L_x_155:
[----:B------:R-:W-:Y:S05]  /*7f10*/  BSYNC B1 ;  /* 0x0000000000017941 */ /* 0x000fea0003800000 */
.L_x_154:
        /* <DEDUP_REMOVED lines=10> */
.L_x_157:
[----:B------:R-:W-:Y:S05]  /*7fc0*/  BSYNC B1 ;  /* 0x0000000000017941 */ /* 0x000fea0003800000 */
.L_x_156:
        /* <DEDUP_REMOVED lines=10> */
.L_x_159:
[----:B------:R-:W-:Y:S05]  /*8070*/  BSYNC B1 ;  /* 0x0000000000017941 */ /* 0x000fea0003800000 */
.L_x_158:
        /* <DEDUP_REMOVED lines=10> */
.L_x_161:
[----:B------:R-:W-:Y:S05]  /*8120*/  BSYNC B1 ;  /* 0x0000000000017941 */ /* 0x000fea0003800000 */
.L_x_160:
        /* <DEDUP_REMOVED lines=10> */
.L_x_163:
[----:B------:R-:W-:Y:S05]  /*81d0*/  BSYNC B1 ;  /* 0x0000000000017941 */ /* 0x000fea0003800000 */
.L_x_162:
        /* <DEDUP_REMOVED lines=10> */
.L_x_165:
[----:B------:R-:W-:Y:S05]  /*8280*/  BSYNC B1 ;  /* 0x0000000000017941 */ /* 0x000fea0003800000 */
.L_x_164:
        /* <DEDUP_REMOVED lines=10> */
.L_x_167:
[----:B------:R-:W-:Y:S05]  /*8330*/  BSYNC B1 ;  /* 0x0000000000017941 */ /* 0x000fea0003800000 */
.L_x_166:
        /* <DEDUP_REMOVED lines=10> */
.L_x_169:
[----:B------:R-:W-:Y:S05]  /*83e0*/  BSYNC B1 ;  /* 0x0000000000017941 */ /* 0x000fea0003800000 */
.L_x_168:
        /* <DEDUP_REMOVED lines=10> */
.L_x_171:
[----:B------:R-:W-:Y:S05]  /*8490*/  BSYNC B1 ;  /* 0x0000000000017941 */ /* 0x000fea0003800000 */
.L_x_170:
        /* <DEDUP_REMOVED lines=10> */
.L_x_173:
[----:B------:R-:W-:Y:S05]  /*8540*/  BSYNC B1 ;  /* 0x0000000000017941 */ /* 0x000fea0003800000 */
.L_x_172:
        /* <DEDUP_REMOVED lines=10> */
.L_x_175:
[----:B------:R-:W-:Y:S05]  /*85f0*/  BSYNC B1 ;  /* 0x0000000000017941 */ /* 0x000fea0003800000 */
.L_x_174:
        /* <DEDUP_REMOVED lines=10> */
.L_x_177:
[----:B------:R-:W-:Y:S05]  /*86a0*/  BSYNC B1 ;  /* 0x0000000000017941 */ /* 0x000fea0003800000 */
.L_x_176:
        /* <DEDUP_REMOVED lines=10> */
.L_x_179:
[----:B------:R-:W-:Y:S05]  /*8750*/  BSYNC B1 ;  /* 0x0000000000017941 */ /* 0x000fea0003800000 */
.L_x_178:
        /* <DEDUP_REMOVED lines=10> */
.L_x_181:
[----:B------:R-:W-:Y:S05]  /*8800*/  BSYNC B1 ;  /* 0x0000000000017941 */ /* 0x000fea0003800000 */
.L_x_180:
        /* <DEDUP_REMOVED lines=10> */
.L_x_183:
[----:B------:R-:W-:Y:S05]  /*88b0*/  BSYNC B1 ;  /* 0x0000000000017941 */ /* 0x000fea0003800000 */
.L_x_182:
        /* <DEDUP_REMOVED lines=10> */
.L_x_185:
[----:B------:R-:W-:Y:S05]  /*8960*/  BSYNC B1 ;  /* 0x0000000000017941 */ /* 0x000fea0003800000 */
.L_x_184:
        /* <DEDUP_REMOVED lines=10> */
.L_x_187:
[----:B------:R-:W-:Y:S05]  /*8a10*/  BSYNC B1 ;  /* 0x0000000000017941 */ /* 0x000fea0003800000 */
.L_x_186:
        /* <DEDUP_REMOVED lines=10> */
.L_x_189:
[----:B------:R-:W-:Y:S05]  /*8ac0*/  BSYNC B1 ;  /* 0x0000000000017941 */ /* 0x000fea0003800000 */
.L_x_188:
        /* <DEDUP_REMOVED lines=10> */
.L_x_191:
[----:B------:R-:W-:Y:S05]  /*8b70*/  BSYNC B1 ;  /* 0x0000000000017941 */ /* 0x000fea0003800000 */
.L_x_190:
        /* <DEDUP_REMOVED lines=10> */
.L_x_193:
[----:B------:R-:W-:Y:S05]  /*8c20*/  BSYNC B1 ;  /* 0x0000000000017941 */ /* 0x000fea0003800000 */
.L_x_192:
        /* <DEDUP_REMOVED lines=10> */
.L_x_195:
[----:B------:R-:W-:Y:S05]  /*8cd0*/  BSYNC B1 ;  /* 0x0000000000017941 */ /* 0x000fea0003800000 */
.L_x_194:
        /* <DEDUP_REMOVED lines=10> */
.L_x_197:
[----:B------:R-:W-:Y:S05]  /*8d80*/  BSYNC B1 ;  /* 0x0000000000017941 */ /* 0x000fea0003800000 */
.L_x_196:
        /* <DEDUP_REMOVED lines=10> */
.L_x_199:
[----:B------:R-:W-:Y:S05]  /*8e30*/  BSYNC B1 ;  /* 0x0000000000017941 */ /* 0x000fea0003800000 */
.L_x_198:
        /* <DEDUP_REMOVED lines=10> */
.L_x_201:
[----:B------:R-:W-:Y:S05]  /*8ee0*/  BSYNC B1 ;  /* 0x0000000000017941 */ /* 0x000fea0003800000 */
.L_x_200:
        /* <DEDUP_REMOVED lines=10> */
.L_x_203:
[----:B------:R-:W-:Y:S05]  /*8f90*/  BSYNC B1 ;  /* 0x0000000000017941 */ /* 0x000fea0003800000 */
.L_x_202:
        /* <DEDUP_REMOVED lines=10> */
.L_x_205:
[----:B------:R-:W-:Y:S05]  /*9040*/  BSYNC B1 ;  /* 0x0000000000017941 */ /* 0x000fea0003800000 */
.L_x_204:
        /* <DEDUP_REMOVED lines=10> */
.L_x_207:
[----:B------:R-:W-:Y:S05]  /*90f0*/  BSYNC B1 ;  /* 0x0000000000017941 */ /* 0x000fea0003800000 */
.L_x_206:
        /* <DEDUP_REMOVED lines=10> */
.L_x_209:
[----:B------:R-:W-:Y:S05]  /*91a0*/  BSYNC B1 ;  /* 0x0000000000017941 */ /* 0x000fea0003800000 */
.L_x_208:
        /* <DEDUP_REMOVED lines=10> */
.L_x_211:
[----:B------:R-:W-:Y:S05]  /*9250*/  BSYNC B1 ;  /* 0x0000000000017941 */ /* 0x000fea0003800000 */
.L_x_210:
        /* <DEDUP_REMOVED lines=10> */
.L_x_213:
[----:B------:R-:W-:Y:S05]  /*9300*/  BSYNC B1 ;  /* 0x0000000000017941 */ /* 0x000fea0003800000 */
.L_x_212:
        /* <DEDUP_REMOVED lines=10> */
.L_x_215:
[----:B------:R-:W-:Y:S05]  /*93b0*/  BSYNC B1 ;  /* 0x0000000000017941 */ /* 0x000fea0003800000 */
.L_x_214:
        /* <DEDUP_REMOVED lines=10> */
.L_x_217:
[----:B------:R-:W-:Y:S05]  /*9460*/  BSYNC B1 ;  /* 0x0000000000017941 */ /* 0x000fea0003800000 */
.L_x_216:
        /* <DEDUP_REMOVED lines=10> */
.L_x_219:
[----:B------:R-:W-:Y:S05]  /*9510*/  BSYNC B1 ;  /* 0x0000000000017941 */ /* 0x000fea0003800000 */
.L_x_218:
        /* <DEDUP_REMOVED lines=10> */
.L_x_221:
[----:B------:R-:W-:Y:S05]  /*95c0*/  BSYNC B1 ;  /* 0x0000000000017941 */ /* 0x000fea0003800000 */
.L_x_220:
        /* <DEDUP_REMOVED lines=10> */
.L_x_223:
[----:B------:R-:W-:Y:S05]  /*9670*/  BSYNC B1 ;  /* 0x0000000000017941 */ /* 0x000fea0003800000 */
.L_x_222:
        /* <DEDUP_REMOVED lines=10> */
.L_x_225:
[----:B------:R-:W-:Y:S05]  /*9720*/  BSYNC B1 ;  /* 0x0000000000017941 */ /* 0x000fea0003800000 */
.L_x_224:
        /* <DEDUP_REMOVED lines=10> */
.L_x_227:
[----:B------:R-:W-:Y:S05]  /*97d0*/  BSYNC B1 ;  /* 0x0000000000017941 */ /* 0x000fea0003800000 */
.L_x_226:
        /* <DEDUP_REMOVED lines=10> */
.L_x_229:
[----:B------:R-:W-:Y:S05]  /*9880*/  BSYNC B1 ;  /* 0x0000000000017941 */ /* 0x000fea0003800000 */
.L_x_228:
        /* <DEDUP_REMOVED lines=10> */
.L_x_231:
[----:B------:R-:W-:Y:S05]  /*9930*/  BSYNC B1 ;  /* 0x0000000000017941 */ /* 0x000fea0003800000 */
.L_x_230:
        /* <DEDUP_REMOVED lines=10> */
.L_x_233:
[----:B------:R-:W-:Y:S05]  /*99e0*/  BSYNC B1 ;  /* 0x0000000000017941 */ /* 0x000fea0003800000 */
.L_x_232:
        /* <DEDUP_REMOVED lines=10> */
.L_x_235:
[----:B------:R-:W-:Y:S05]  /*9a90*/  BSYNC B1 ;  /* 0x0000000000017941 */ /* 0x000fea0003800000 */
.L_x_234:
        /* <DEDUP_REMOVED lines=10> */
.L_x_237:
[----:B------:R-:W-:Y:S05]  /*9b40*/  BSYNC B1 ;  /* 0x0000000000017941 */ /* 0x000fea0003800000 */
.L_x_236:
        /* <DEDUP_REMOVED lines=10> */
.L_x_239:
[----:B------:R-:W-:Y:S05]  /*9bf0*/  BSYNC B1 ;  /* 0x0000000000017941 */ /* 0x000fea0003800000 */
.L_x_238:
        /* <DEDUP_REMOVED lines=10> */
.L_x_241:
[----:B------:R-:W-:Y:S05]  /*9ca0*/  BSYNC B1 ;  /* 0x0000000000017941 */ /* 0x000fea0003800000 */
.L_x_240:
        /* <DEDUP_REMOVED lines=10> */
.L_x_243:
[----:B------:R-:W-:Y:S05]  /*9d50*/  BSYNC B1 ;  /* 0x0000000000017941 */ /* 0x000fea0003800000 */
.L_x_242:
        /* <DEDUP_REMOVED lines=10> */
.L_x_245:
[----:B------:R-:W-:Y:S05]  /*9e00*/  BSYNC B1 ;  /* 0x0000000000017941 */ /* 0x000fea0003800000 */
.L_x_244:
        /* <DEDUP_REMOVED lines=10> */
.L_x_247:
[----:B------:R-:W-:Y:S05]  /*9eb0*/  BSYNC B1 ;  /* 0x0000000000017941 */ /* 0x000fea0003800000 */
.L_x_246:
        /* <DEDUP_REMOVED lines=10> */
.L_x_249:
[----:B------:R-:W-:Y:S05]  /*9f60*/  BSYNC B1 ;  /* 0x0000000000017941 */ /* 0x000fea0003800000 */
.L_x_248:
        /* <DEDUP_REMOVED lines=10> */
.L_x_251:
[----:B------:R-:W-:Y:S05]  /*a010*/  BSYNC B1 ;  /* 0x0000000000017941 */ /* 0x000fea0003800000 */
.L_x_250:
        /* <DEDUP_REMOVED lines=10> */
.L_x_253:
[----:B------:R-:W-:Y:S05]  /*a0c0*/  BSYNC B1 ;  /* 0x0000000000017941 */ /* 0x000fea0003800000 */
.L_x_252:
        /* <DEDUP_REMOVED lines=10> */
.L_x_255:
[----:B------:R-:W-:Y:S05]  /*a170*/  BSYNC B1 ;  /* 0x0000000000017941 */ /* 0x000fea0003800000 */
.L_x_254:
        /* <DEDUP_REMOVED lines=10> */
.L_x_257:
[----:B------:R-:W-:Y:S05]  /*a220*/  BSYNC B1 ;  /* 0x0000000000017941 */ /* 0x000fea0003800000 */
.L_x_256:
        /* <DEDUP_REMOVED lines=10> */
.L_x_259:
[----:B------:R-:W-:Y:S05]  /*a2d0*/  BSYNC B1 ;  /* 0x0000000000017941 */ /* 0x000fea0003800000 */
.L_x_258:
        /* <DEDUP_REMOVED lines=10> */
.L_x_261:
[----:B------:R-:W-:Y:S05]  /*a380*/  BSYNC B1 ;  /* 0x0000000000017941 */ /* 0x000fea0003800000 */
.L_x_260:
        /* <DEDUP_REMOVED lines=10> */
.L_x_263:
[----:B------:R-:W-:Y:S05]  /*a430*/  BSYNC B1 ;  /* 0x0000000000017941 */ /* 0x000fea0003800000 */
.L_x_262:
        /* <DEDUP_REMOVED lines=10> */
.L_x_265:
[----:B------:R-:W-:Y:S05]  /*a4e0*/  BSYNC B1 ;  /* 0x0000000000017941 */ /* 0x000fea0003800000 */
.L_x_264:
        /* <DEDUP_REMOVED lines=10> */
.L_x_267:
[----:B------:R-:W-:Y:S05]  /*a590*/  BSYNC B1 ;  /* 0x0000000000017941 */ /* 0x000fea0003800000 */
.L_x_266:
        /* <DEDUP_REMOVED lines=10> */
.L_x_269:
[----:B------:R-:W-:Y:S05]  /*a640*/  BSYNC B1 ;  /* 0x0000000000017941 */ /* 0x000fea0003800000 */
.L_x_268:
        /* <DEDUP_REMOVED lines=10> */
.L_x_271:
[----:B------:R-:W-:Y:S05]  /*a6f0*/  BSYNC B1 ;  /* 0x0000000000017941 */ /* 0x000fea0003800000 */
.L_x_270:
        /* <DEDUP_REMOVED lines=10> */
.L_x_273:
[----:B------:R-:W-:Y:S05]  /*a7a0*/  BSYNC B1 ;  /* 0x0000000000017941 */ /* 0x000fea0003800000 */
.L_x_272:
        /* <DEDUP_REMOVED lines=10> */
.L_x_275:
[----:B------:R-:W-:Y:S05]  /*a850*/  BSYNC B1 ;  /* 0x0000000000017941 */ /* 0x000fea0003800000 */
.L_x_274:
        /* <DEDUP_REMOVED lines=10> */
.L_x_277:
[----:B------:R-:W-:Y:S05]  /*a900*/  BSYNC B1 ;  /* 0x0000000000017941 */ /* 0x000fea0003800000 */
.L_x_276:
[----:B0-234-:R-:W2:Y:S01]  /*a910*/  LDL.LU R10, [R1+0x1f4] ;  /* 0x0001f400010a7983 */ /* 0x01dea20000300800 */
[----:B-----5:R-:W-:Y:S01]  /*a920*/  IMAD.U32 R11, R23, 0x10000, RZ ;  /* 0x00010000170b7824 */ /* 0x020fe200078e00ff */
        /* <DEDUP_REMOVED lines=8> */
.L_x_279:
[----:B------:R-:W-:Y:S05]  /*a9b0*/  BSYNC B1 ;  /* 0x0000000000017941 */ /* 0x000fea0003800000 */
.L_x_278:
[----:B------:R-:W3:Y:S01]  /*a9c0*/  LDL.LU R10, [R1+0x1f8] ;  /* 0x0001f800010a7983 */ /* 0x000ee20000300800 */
[----:B0----5:R-:W-:Y:S01]  /*a9d0*/  SHF.L.U32 R11, R23, 0x10, RZ ;  /* 0x00000010170b7819 */ /* 0x021fe200000006ff */
[----:B------:R-:W-:Y:S01]  /*a9e0*/  BSSY B1, `(.L_x_280) ;  /* 0x000000b000017945 */ /* 0x000fe20003800000 */
[----:B------:R-:W-:Y:S02]  /*a9f0*/  ISETP.GT.AND P1, PT, R0, 0xf9, P0 ;  /* 0x000000f90000780c */ /* 0x000fe40000724270 */
[----:B------:R-:W-:Y:S01]  /*aa00*/  IADD3 R167, P0, R3, 0x80, RZ ;  /* 0x0000008003a77810 */ /* 0x000fe20007f1e0ff */
[----:B------:R-:W-:-:S04]  /*aa10*/  FMUL R11, R11, R16 ;  /* 0x000000100b0b7220 */ /* 0x000fc80000400000 */
[----:B---3--:R-:W-:-:S05]  /*aa20*/  FFMA R11, R10, R2, R11 ;  /* 0x000000020a0b7223 */ /* 0x008fca000000000b */
[----:B------:R-:W-:-:S04]  /*aa30*/  F2FP.BF16.F32.PACK_AB R11, RZ, R11 ;  /* 0x0000000bff0b723e */ /* 0x000fc800000010ff */
[----:B------:R-:W-:Y:S01]  /*aa40*/  PRMT R3, R11, 0x7610, R3 ;  /* 0x000076100b037816 */ /* 0x000fe20000000003 */
[----:B------:R-:W-:-:S04]  /*aa50*/  IMAD.X R11, RZ, RZ, UR7, P0 ;  /* 0x00000007ff0b7e24 */ /* 0x000fc800080e06ff */
[----:B------:R0:W-:Y:S01]  /*aa60*/  @P2 STG.E.U16 desc[UR36][R6.64+0x1f0], R3 ;  /* 0x0001f00306002986 */ /* 0x0001e2000c101524 */
[----:B------:R-:W-:Y:S05]  /*aa70*/  @!P1 BRA `(.L_x_281) ;  /* 0x0000000000049947 */ /* 0x000fea0003800000 */
[----:B------:R3:W5:Y:S02]  /*aa80*/  LDG.E.LTC128B.U16 R23, desc[UR36][R8.64+0x1f2] ;  /* 0x0001f22408177981 */ /* 0x000764000c1e1520 */
.L_x_281:
[----:B------:R-:W-:Y:S05]  /*aa90*/  BSYNC B1 ;  /* 0x0000000000017941 */ /* 0x000fea0003800000 */
.L_x_280:
[----:B------:R-:W4:Y:S01]  /*aaa0*/  LDL.LU R10, [R1+0x1fc] ;  /* 0x0001fc00010a7983 */ /* 0x000f220000300800 */
[----:B0----5:R-:W-:Y:S01]  /*aab0*/  IMAD.U32 R3, R23, 0x10000, RZ ;  /* 0x0001000017037824 */ /* 0x021fe200078e00ff */
[----:B------:R-:W-:Y:S01]  /*aac0*/  ISETP.GT.AND P0, PT, R17, 0x80, PT ;  /* 0x000000801100780c */ /* 0x000fe20003f04270 */
[----:B--23--:R-:W-:Y:S02]  /*aad0*/  IMAD R8, R11, R14, RZ ;  /* 0x0000000e0b087224 */ /* 0x00cfe400078e02ff */
[----:B------:R-:W-:Y:S01]  /*aae0*/  FMUL R3, R3, R16 ;  /* 0x0000001003037220 */ /* 0x000fe20000400000 */
[----:B------:R-:W-:Y:S01]  /*aaf0*/  ISETP.GT.AND P4, PT, R0, RZ, P0 ;  /* 0x000000ff0000720c */ /* 0x000fe20000784270 */
[C---:B------:R-:W-:Y:S02]  /*ab00*/  IMAD R165, R167.reuse, R15, R8 ;  /* 0x0000000fa7a57224 */ /* 0x040fe400078e0208 */
[----:B------:R-:W-:-:S04]  /*ab10*/  IMAD.WIDE.U32 R8, R167, R14, R20 ;  /* 0x0000000ea7087225 */ /* 0x000fc800078e0014 */
[----:B------:R-:W-:Y:S02]  /*ab20*/  IMAD.IADD R9, R9, 0x1, R165 ;  /* 0x0000000109097824 */ /* 0x000fe400078e02a5 */
[----:B----4-:R-:W-:Y:S01]  /*ab30*/  FFMA R3, R10, R2, R3 ;  /* 0x000000020a037223 */ /* 0x010fe20000000003 */
[----:B------:R-:W-:-:S04]  /*ab40*/  LEA R10, P2, R8, R12, 0x1 ;  /* 0x0000000c080a7211 */ /* 0x000fc800078408ff */
[----:B------:R-:W-:Y:S02]  /*ab50*/  F2FP.BF16.F32.PACK_AB R3, RZ, R3 ;  /* 0x00000003ff03723e */ /* 0x000fe400000010ff */
[--C-:B------:R-:W-:Y:S02]  /*ab60*/  LEA.HI.X R11, R8, R13, R9.reuse, 0x1, P2 ;  /* 0x0000000d080b7211 */ /* 0x100fe400010f0c09 */
[----:B------:R-:W-:-:S05]  /*ab70*/  PRMT R9, R3, 0x7610, R9 ;  /* 0x0000761003097816 */ /* 0x000fca0000000009 */
[----:B------:R0:W-:Y:S04]  /*ab80*/  @P1 STG.E.U16 desc[UR36][R6.64+0x1f2], R9 ;  /* 0x0001f20906001986 */ /* 0x0001e8000c101524 */
[----:B------:R-:W2:Y:S01]  /*ab90*/  @P4 LDG.E.LTC128B.U16 R23, desc[UR36][R10.64] ;  /* 0x000000240a174981 */ /* 0x000ea2000c1e1520 */
[----:B-1----:R-:W-:Y:S01]  /*aba0*/  IMAD.U32 R159, RZ, RZ, UR8 ;  /* 0x00000008ff9f7e24 */ /* 0x002fe2000f8e00ff */
[----:B------:R-:W-:Y:S01]  /*abb0*/  MOV R164, UR9 ;  /* 0x0000000900a47c02 */ /* 0x000fe20008000f00 */
[----:B------:R-:W-:Y:S01]  /*abc0*/  IMAD.U32 R161, RZ, RZ, UR8 ;  /* 0x00000008ffa17e24 */ /* 0x000fe2000f8e00ff */
[----:B------:R-:W-:Y:S01]  /*abd0*/  ISETP.GT.AND P2, PT, R0, 0x1, P0 ;  /* 0x000000010000780c */ /* 0x000fe20000744270 */
[----:B------:R-:W-:Y:S01]  /*abe0*/  IMAD.SHL.U32 R159, R159, 0x100, RZ ;  /* 0x000001009f9f7824 */ /* 0x000fe200078e00ff */
[----:B------:R-:W-:Y:S01]  /*abf0*/  BSSY B1, `(.L_x_282) ;  /* 0x0000011000017945 */ /* 0x000fe20003800000 */
[----:B0-----:R-:W-:Y:S01]  /*ac00*/  IMAD.WIDE.U32 R8, R167, R14, R18 ;  /* 0x0000000ea7087225 */ /* 0x001fe200078e0012 */
[----:B------:R-:W-:-:S03]  /*ac10*/  SHF.L.U64.HI R161, R161, 0x8, R164 ;  /* 0x00000008a1a17819 */ /* 0x000fc600000102a4 */
[----:B------:R-:W-:Y:S02]  /*ac20*/  IMAD.IADD R9, R165, 0x1, R9 ;  /* 0x00000001a5097824 */ /* 0x000fe400078e0209 */
[----:B------:R-:W-:Y:S01]  /*ac30*/  IMAD.WIDE.U32 R162, R22, UR43, R8 ;  /* 0x0000002b16a27c25 */ /* 0x000fe2000f8e0008 */
[----:B------:R-:W-:-:S03]  /*ac40*/  IADD3 R8, P1, R159, R4, RZ ;  /* 0x000000049f087210 */ /* 0x000fc60007f3e0ff */
[----:B------:R-:W-:Y:S01]  /*ac50*/  IMAD.IADD R7, R157, 0x1, R163 ;  /* 0x000000019d077824 */ /* 0x000fe200078e02a3 */
[----:B------:R-:W-:Y:S01]  /*ac60*/  LEA R6, P3, R162, R12, 0x1 ;  /* 0x0000000ca2067211 */ /* 0x000fe200078608ff */
[----:B------:R-:W-:-:S03]  /*ac70*/  IMAD.X R9, R161, 0x1, R5, P1 ;  /* 0x00000001a1097824 */ /* 0x000fc600008e0605 */
[----:B------:R-:W-:Y:S01]  /*ac80*/  LEA.HI.X R7, R162, R13, R7, 0x1, P3 ;  /* 0x0000000da2077211 */ /* 0x000fe200018f0c07 */
[----:B--2---:R-:W-:-:S04]  /*ac90*/  IMAD.U32 R3, R23, 0x10000, RZ ;  /* 0x0001000017037824 */ /* 0x004fc800078e00ff */
[----:B------:R-:W-:-:S04]  /*aca0*/  FMUL R3, R3, R16 ;  /* 0x0000001003037220 */ /* 0x000fc80000400000 */
[----:B------:R-:W-:-:S05]  /*acb0*/  FFMA R3, R24, R2, R3 ;  /* 0x0000000218037223 */ /* 0x000fca0000000003 */
[----:B------:R-:W-:-:S05]  /*acc0*/  F2FP.BF16.F32.PACK_AB R3, RZ, R3 ;  /* 0x00000003ff03723e */ /* 0x000fca00000010ff */
[----:B------:R0:W-:Y:S01]  /*acd0*/  @P4 STG.E.U16 desc[UR36][R8.64], R3 ;  /* 0x0000000308004986 */ /* 0x0001e2000c101524 */
[----:B------:R-:W-:Y:S05]  /*ace0*/  @!P2 BRA `(.L_x_283) ;  /* 0x000000000004a947 */ /* 0x000fea0003800000 */
[----:B------:R1:W5:Y:S02]  /*acf0*/  LDG.E.LTC128B.U16 R23, desc[UR36][R6.64+0x2] ;  /* 0x0000022406177981 */ /* 0x000364000c1e1520 */
.L_x_283:
[----:B------:R-:W-:Y:S05]  /*ad00*/  BSYNC B1 ;  /* 0x0000000000017941 */ /* 0x000fea0003800000 */
.L_x_282:
[----:B0----5:R-:W-:Y:S01]  /*ad10*/  IMAD.U32 R3, R23, 0x10000, RZ ;  /* 0x0001000017037824 */ /* 0x021fe200078e00ff */
[----:B------:R-:W-:Y:S01]  /*ad20*/  ISETP.GT.AND P1, PT, R17, 0x88, PT ;  /* 0x000000881100780c */ /* 0x000fe20003f24270 */
[----:B------:R-:W-:Y:S01]  /*ad30*/  IMAD.WIDE.U32 R14, R167, R14, R154 ;  /* 0x0000000ea70e7225 */ /* 0x000fe200078e009a */
[----:B------:R-:W-:Y:S03]  /*ad40*/  BSSY B1, `(.L_x_284) ;  /* 0x0000010000017945 */ /* 0x000fe60003800000 */
[----:B------:R-:W-:Y:S01]  /*ad50*/  FMUL R10, R3, R16 ;  /* 0x00000010030a7220 */ /* 0x000fe20000400000 */
[----:B------:R-:W-:Y:S01]  /*ad60*/  ISETP.GT.AND P3, PT, R0, RZ, P1 ;  /* 0x000000ff0000720c */ /* 0x000fe20000f64270 */
[----:B------:R-:W-:Y:S01]  /*ad70*/  IMAD.IADD R165, R165, 0x1, R15 ;  /* 0x00000001a5a57824 */ /* 0x000fe200078e020f */
[----:B------:R-:W-:Y:S01]  /*ad80*/  IADD3 R152, P4, R152, R14, RZ ;  /* 0x0000000e98987210 */ /* 0x000fe20007f9e0ff */
[----:B------:R-:W-:Y:S01]  /*ad90*/  FFMA R10, R25, R2, R10 ;  /* 0x00000002190a7223 */ /* 0x000fe2000000000a */
[----:B------:R-:W-:-:S03]  /*ada0*/  IADD3 R14, P5, R18, R14, RZ ;  /* 0x0000000e120e7210 */ /* 0x000fc60007fbe0ff */
[----:B------:R-:W-:Y:S01]  /*adb0*/  IMAD.X R20, R165, 0x1, R21, P4 ;  /* 0x00000001a5147824 */ /* 0x000fe200020e0615 */
[----:B------:R-:W-:Y:S02]  /*adc0*/  F2FP.BF16.F32.PACK_AB R3, RZ, R10 ;  /* 0x0000000aff03723e */ /* 0x000fe400000010ff */
[C---:B------:R-:W-:Y:S02]  /*add0*/  LEA R10, P4, R152.reuse, R12, 0x1 ;  /* 0x0000000c980a7211 */ /* 0x040fe400078808ff */
[----:B------:R-:W-:Y:S02]  /*ade0*/  PRMT R17, R3, 0x7610, R17 ;  /* 0x0000761003117816 */ /* 0x000fe40000000011 */
[----:B------:R-:W-:Y:S02]  /*adf0*/  LEA.HI.X R11, R152, R13, R20, 0x1, P4 ;  /* 0x0000000d980b7211 */ /* 0x000fe400020f0c14 */
[----:B------:R-:W-:Y:S01]  /*ae00*/  PRMT R3, R23, 0x7610, R3 ;  /* 0x0000761017037816 */ /* 0x000fe20000000003 */
[----:B------:R0:W-:Y:S01]  /*ae10*/  @P2 STG.E.U16 desc[UR36][R8.64+0x2], R17 ;  /* 0x0000021108002986 */ /* 0x0001e2000c101524 */
[----:B------:R-:W-:Y:S05]  /*ae20*/  @!P3 BRA `(.L_x_285) ;  /* 0x000000000004b947 */ /* 0x000fea0003800000 */
[----:B------:R2:W5:Y:S02]  /*ae30*/  LDG.E.LTC128B.U16 R3, desc[UR36][R10.64] ;  /* 0x000000240a037981 */ /* 0x000564000c1e1520 */
.L_x_285:
[----:B------:R-:W-:Y:S05]  /*ae40*/  BSYNC B1 ;  /* 0x0000000000017941 */ /* 0x000fea0003800000 */
.L_x_284:
[----:B--2--5:R-:W-:Y:S01]  /*ae50*/  IMAD.U32 R11, R3, 0x10000, RZ ;  /* 0x00010000030b7824 */ /* 0x024fe200078e00ff */
[----:B------:R-:W-:Y:S01]  /*ae60*/  IADD3.X R15, R19, R165, RZ, P5, !PT ;  /* 0x000000a5130f7210 */ /* 0x000fe20002ffe4ff */
[----:B------:R-:W-:Y:S01]  /*ae70*/  BSSY B1, `(.L_x_286) ;  /* 0x000000e000017945 */ /* 0x000fe20003800000 */
[----:B------:R-:W-:Y:S01]  /*ae80*/  IADD3 R10, P2, R8, R158, RZ ;  /* 0x0000009e080a7210 */ /* 0x000fe20007f5e0ff */
[----:B------:R-:W-:Y:S01]  /*ae90*/  FMUL R11, R11, R16 ;  /* 0x000000100b0b7220 */ /* 0x000fe20000400000 */
[----:B------:R-:W-:Y:S01]  /*aea0*/  ISETP.GT.AND P5, PT, R0, 0x1, P1 ;  /* 0x000000010000780c */ /* 0x000fe20000fa4270 */
[----:B------:R-:W-:-:S04]  /*aeb0*/  IMAD.WIDE.U32 R22, R22, UR43, R14 ;  /* 0x0000002b16167c25 */ /* 0x000fc8000f8e000e */
[----:B------:R-:W-:Y:S01]  /*aec0*/  FFMA R11, R26, R2, R11 ;  /* 0x000000021a0b7223 */ /* 0x000fe2000000000b */
[----:B------:R-:W-:Y:S01]  /*aed0*/  IMAD.IADD R157, R157, 0x1, R23 ;  /* 0x000000019d9d7824 */ /* 0x000fe200078e0217 */
[----:B------:R-:W-:-:S03]  /*aee0*/  LEA R12, P4, R22, R12, 0x1 ;  /* 0x0000000c160c7211 */ /* 0x000fc600078808ff */
[----:B------:R-:W-:Y:S01]  /*aef0*/  F2FP.BF16.F32.PACK_AB R14, RZ, R11 ;  /* 0x0000000bff0e723e */ /* 0x000fe200000010ff */
[----:B------:R-:W-:Y:S01]  /*af00*/  IMAD.X R11, R9, 0x1, R156, P2 ;  /* 0x00000001090b7824 */ /* 0x000fe200010e069c */
[----:B------:R-:W-:-:S04]  /*af10*/  LEA.HI.X R13, R22, R13, R157, 0x1, P4 ;  /* 0x0000000d160d7211 */ /* 0x000fc800020f0c9d */
[----:B------:R2:W-:Y:S01]  /*af20*/  @P3 STG.E.U16 desc[UR36][R10.64], R14 ;  /* 0x0000000e0a003986 */ /* 0x0005e2000c101524 */
[----:B------:R-:W-:Y:S05]  /*af30*/  @!P5 BRA `(.L_x_287) ;  /* 0x000000000004d947 */ /* 0x000fea0003800000 */
[----:B------:R3:W5:Y:S02]  /*af40*/  LDG.E.LTC128B.U16 R3, desc[UR36][R12.64+0x2] ;  /* 0x000002240c037981 */ /* 0x000764000c1e1520 */
.L_x_287:
[----:B------:R-:W-:Y:S05]  /*af50*/  BSYNC B1 ;  /* 0x0000000000017941 */ /* 0x000fea0003800000 */
.L_x_286:
[----:B-----5:R-:W-:Y:S01]  /*af60*/  IMAD.U32 R15, R3, 0x10000, RZ ;  /* 0x00010000030f7824 */ /* 0x020fe200078e00ff */
[----:B------:R-:W-:Y:S01]  /*af70*/  ISETP.GT.AND P2, PT, R0, 0x8, P0 ;  /* 0x000000080000780c */ /* 0x000fe20000744270 */
[----:B------:R-:W-:Y:S02]  /*af80*/  BSSY B1, `(.L_x_288) ;  /* 0x0000007000017945 */ /* 0x000fe40003800000 */
[----:B--2---:R-:W-:-:S04]  /*af90*/  FMUL R14, R15, R16 ;  /* 0x000000100f0e7220 */ /* 0x004fc80000400000 */
[----:B------:R-:W-:-:S05]  /*afa0*/  FFMA R14, R27, R2, R14 ;  /* 0x000000021b0e7223 */ /* 0x000fca000000000e */
[----:B------:R-:W-:-:S05]  /*afb0*/  F2FP.BF16.F32.PACK_AB R14, RZ, R14 ;  /* 0x0000000eff0e723e */ /* 0x000fca00000010ff */
[----:B------:R2:W-:Y:S01]  /*afc0*/  @P5 STG.E.U16 desc[UR36][R10.64+0x2], R14 ;  /* 0x0000020e0a005986 */ /* 0x0005e2000c101524 */
[----:B------:R-:W-:Y:S05]  /*afd0*/  @!P2 BRA `(.L_x_289) ;  /* 0x000000000004a947 */ /* 0x000fea0003800000 */
[----:B------:R4:W5:Y:S02]  /*afe0*/  LDG.E.LTC128B.U16 R3, desc[UR36][R6.64+0x10] ;  /* 0x0000102406037981 */ /* 0x000964000c1e1520 */
.L_x_289:
[----:B------:R-:W-:Y:S05]  /*aff0*/  BSYNC B1 ;  /* 0x0000000000017941 */ /* 0x000fea0003800000 */
.L_x_288:
[----:B--2--5:R-:W-:Y:S01]  /*b000*/  IMAD.U32 R11, R3, 0x10000, RZ ;  /* 0x00010000030b7824 */ /* 0x024fe200078e00ff */
[----:B------:R-:W-:Y:S01]  /*b010*/  ISETP.GT.AND P3, PT, R0, 0x9, P0 ;  /* 0x000000090000780c */ /* 0x000fe20000764270 */
[----:B------:R-:W-:Y:S02]  /*b020*/  BSSY B1, `(.L_x_290) ;  /* 0x0000007000017945 */ /* 0x000fe40003800000 */
[----:B------:R-:W-:-:S04]  /*b030*/  FMUL R11, R11, R16 ;  /* 0x000000100b0b7220 */ /* 0x000fc80000400000 */
[----:B------:R-:W-:-:S05]  /*b040*/  FFMA R11, R28, R2, R11 ;  /* 0x000000021c0b7223 */ /* 0x000fca000000000b */
[----:B------:R-:W-:-:S05]  /*b050*/  F2FP.BF16.F32.PACK_AB R11, RZ, R11 ;  /* 0x0000000bff0b723e */ /* 0x000fca00000010ff */
[----:B------:R2:W-:Y:S01]  /*b060*/  @P2 STG.E.U16 desc[UR36][R8.64+0x10], R11 ;  /* 0x0000100b08002986 */ /* 0x0005e2000c101524 */
[----:B------:R-:W-:Y:S05]  /*b070*/  @!P3 BRA `(.L_x_291) ;  /* 0x000000000004b947 */ /* 0x000fea0003800000 */
[----:B------:R0:W5:Y:S02]  /*b080*/  LDG.E.LTC128B.U16 R3, desc[UR36][R6.64+0x12] ;  /* 0x0000122406037981 */ /* 0x000164000c1e1520 */
.L_x_291:
[----:B------:R-:W-:Y:S05]  /*b090*/  BSYNC B1 ;  /* 0x0000000000017941 */ /* 0x000fea0003800000 */
.L_x_290:
        /* <DEDUP_REMOVED lines=9> */
.L_x_293:
[----:B------:R-:W-:Y:S05]  /*b130*/  BSYNC B1 ;  /* 0x0000000000017941 */ /* 0x000fea0003800000 */
.L_x_292:
[----:B-----5:R-:W-:Y:S01]  /*b140*/  IMAD.U32 R11, R3, 0x10000, RZ ;  /* 0x00010000030b7824 */ /* 0x020fe200078e00ff */
[----:B--2---:R-:W-:Y:S01]  /*b150*/  IADD3 R10, P3, R158, R8, RZ ;  /* 0x000000089e0a7210 */ /* 0x004fe20007f7e0ff */
[----:B------:R-:W-:Y:S01]  /*b160*/  BSSY B1, `(.L_x_294) ;  /* 0x0000009000017945 */ /* 0x000fe20003800000 */
[----:B------:R-:W-:Y:S01]  /*b170*/  ISETP.GT.AND P2, PT, R0, 0x9, P1 ;  /* 0x000000090000780c */ /* 0x000fe20000f44270 */
[----:B------:R-:W-:-:S04]  /*b180*/  FMUL R11, R11, R16 ;  /* 0x000000100b0b7220 */ /* 0x000fc80000400000 */
[----:B------:R-:W-:-:S05]  /*b190*/  FFMA R11, R30, R2, R11 ;  /* 0x000000021e0b7223 */ /* 0x000fca000000000b */
[----:B------:R-:W-:Y:S01]  /*b1a0*/  F2FP.BF16.F32.PACK_AB R14, RZ, R11 ;  /* 0x0000000bff0e723e */ /* 0x000fe200000010ff */
[----:B------:R-:W-:-:S05]  /*b1b0*/  IMAD.X R11, R156, 0x1, R9, P3 ;  /* 0x000000019c0b7824 */ /* 0x000fca00018e0609 */
[----:B------:R2:W-:Y:S01]  /*b1c0*/  @P4 STG.E.U16 desc[UR36][R10.64+0x10], R14 ;  /* 0x0000100e0a004986 */ /* 0x0005e2000c101524 */
[----:B------:R-:W-:Y:S05]  /*b1d0*/  @!P2 BRA `(.L_x_295) ;  /* 0x000000000004a947 */ /* 0x000fea0003800000 */
[----:B------:R0:W5:Y:S02]  /*b1e0*/  LDG.E.LTC128B.U16 R3, desc[UR36][R12.64+0x12] ;  /* 0x000012240c037981 */ /* 0x000164000c1e1520 */
.L_x_295:
[----:B------:R-:W-:Y:S05]  /*b1f0*/  BSYNC B1 ;  /* 0x0000000000017941 */ /* 0x000fea0003800000 */
.L_x_294:
[----:B--2--5:R-:W-:Y:S01]  /*b200*/  SHF.L.U32 R11, R3, 0x10, RZ ;  /* 0x00000010030b7819 */ /* 0x024fe200000006ff */
[----:B------:R-:W-:Y:S01]  /*b210*/  BSSY B1, `(.L_x_296) ;  /* 0x000000a000017945 */ /* 0x000fe20003800000 */
[----:B------:R-:W-:Y:S02]  /*b220*/  IADD3 R158, P3, P4, R158, R4, R159 ;  /* 0x000000049e9e7210 */ /* 0x000fe40007c7e09f */
[----:B------:R-:W-:Y:S01]  /*b230*/  ISETP.GT.AND P5, PT, R0, 0x10, P0 ;  /* 0x000000100000780c */ /* 0x000fe200007a4270 */
[----:B------:R-:W-:Y:S01]  /*b240*/  FMUL R10, R11, R16 ;  /* 0x000000100b0a7220 */ /* 0x000fe20000400000 */
[----:B------:R-:W-:-:S03]  /*b250*/  IADD3.X R159, R156, R5, R161, P3, P4 ;  /* 0x000000059c9f7210 */ /* 0x000fc60001fe84a1 */
[----:B------:R-:W-:-:S05]  /*b260*/  FFMA R10, R31, R2, R10 ;  /* 0x000000021f0a7223 */ /* 0x000fca000000000a */
[----:B------:R-:W-:-:S05]  /*b270*/  F2FP.BF16.F32.PACK_AB R10, RZ, R10 ;  /* 0x0000000aff0a723e */ /* 0x000fca00000010ff */
[----:B------:R2:W-:Y:S01]  /*b280*/  @P2 STG.E.U16 desc[UR36][R158.64+0x12], R10 ;  /* 0x0000120a9e002986 */ /* 0x0005e2000c101524 */
[----:B------:R-:W-:Y:S05]  /*b290*/  @!P5 BRA `(.L_x_297) ;  /* 0x000000000004d947 */ /* 0x000fea0003800000 */
[----:B------:R0:W5:Y:S02]  /*b2a0*/  LDG.E.LTC128B.U16 R3, desc[UR36][R6.64+0x20] ;  /* 0x0000202406037981 */ /* 0x000164000c1e1520 */
.L_x_297:
[----:B------:R-:W-:Y:S05]  /*b2b0*/  BSYNC B1 ;  /* 0x0000000000017941 */ /* 0x000fea0003800000 */
.L_x_296:
[----:B-----5:R-:W-:Y:S01]  /*b2c0*/  IMAD.U32 R5, R3, 0x10000, RZ ;  /* 0x0001000003057824 */ /* 0x020fe200078e00ff */
        /* <DEDUP_REMOVED lines=8> */
.L_x_299:
[----:B------:R-:W-:Y:S05]  /*b350*/  BSYNC B1 ;  /* 0x0000000000017941 */ /* 0x000fea0003800000 */
.L_x_298:
[----:B0----5:R-:W-:Y:S01]  /*b360*/  IMAD.U32 R5, R3, 0x10000, RZ ;  /* 0x0001000003057824 */ /* 0x021fe200078e00ff */
        /* <DEDUP_REMOVED lines=8> */
.L_x_301:
[----:B------:R-:W-:Y:S05]  /*b3f0*/  BSYNC B1 ;  /* 0x0000000000017941 */ /* 0x000fea0003800000 */
.L_x_300:
[----:B-----5:R-:W-:Y:S01]  /*b400*/  IMAD.U32 R5, R3, 0x10000, RZ ;  /* 0x0001000003057824 */ /* 0x020fe200078e00ff */
[----:B------:R-:W-:Y:S01]  /*b410*/  ISETP.GT.AND P2, PT, R0, 0x11, P1 ;  /* 0x000000110000780c */ /* 0x000fe20000f44270 */
[----:B0-----:R-:W-:Y:S01]  /*b420*/  @P3 IMAD.MOV.U32 R4, RZ, RZ, R158 ;  /* 0x000000ffff043224 */ /* 0x001fe200078e009e */
[----:B------:R-:W-:Y:S01]  /*b430*/  BSSY B1, `(.L_x_302) ;  /* 0x0000009000017945 */ /* 0x000fe20003800000 */
[----:B------:R-:W-:-:S04]  /*b440*/  FMUL R5, R5, R16 ;  /* 0x0000001005057220 */ /* 0x000fc80000400000 */
[----:B------:R-:W-:-:S05]  /*b450*/  FFMA R5, R34, R2, R5 ;  /* 0x0000000222057223 */ /* 0x000fca0000000005 */
[----:B------:R-:W-:-:S04]  /*b460*/  F2FP.BF16.F32.PACK_AB R5, RZ, R5 ;  /* 0x00000005ff05723e */ /* 0x000fc800000010ff */
[----:B--2---:R-:W-:Y:S01]  /*b470*/  PRMT R10, R5, 0x7610, R10 ;  /* 0x00007610050a7816 */ /* 0x004fe2000000000a */
[----:B------:R-:W-:-:S05]  /*b480*/  @P3 IMAD.MOV.U32 R5, RZ, RZ, R159 ;  /* 0x000000ffff053224 */ /* 0x000fca00078e009f */
[----:B------:R0:W-:Y:S01]  /*b490*/  @P3 STG.E.U16 desc[UR36][R4.64+0x20], R10 ;  /* 0x0000200a04003986 */ /* 0x0001e2000c101524 */
[----:B------:R-:W-:Y:S05]  /*b4a0*/  @!P2 BRA `(.L_x_303) ;  /* 0x000000000004a947 */ /* 0x000fea0003800000 */
[----:B------:R2:W5:Y:S02]  /*b4b0*/  LDG.E.LTC128B.U16 R3, desc[UR36][R12.64+0x22] ;  /* 0x000022240c037981 */ /* 0x000564000c1e1520 */
.L_x_303:
[----:B------:R-:W-:Y:S05]  /*b4c0*/  BSYNC B1 ;  /* 0x0000000000017941 */ /* 0x000fea0003800000 */
.L_x_302:
[----:B0----5:R-:W-:Y:S01]  /*b4d0*/  IMAD.U32 R5, R3, 0x10000, RZ ;  /* 0x0001000003057824 */ /* 0x021fe200078e00ff */
[----:B------:R-:W-:Y:S01]  /*b4e0*/  ISETP.GT.AND P3, PT, R0, 0x18, P0 ;  /* 0x000000180000780c */ /* 0x000fe20000764270 */
[----:B------:R-:W-:Y:S02]  /*b4f0*/  BSSY B1, `(.L_x_304) ;  /* 0x000000a000017945 */ /* 0x000fe40003800000 */
[----:B------:R-:W-:Y:S01]  /*b500*/  FMUL R4, R5, R16 ;  /* 0x0000001005047220 */ /* 0x000fe20000400000 */
[----:B------:R-:W-:-:S03]  /*b510*/  @P2 MOV R5, R159 ;  /* 0x0000009f00052202 */ /* 0x000fc60000000f00 */
[----:B------:R-:W-:-:S05]  /*b520*/  FFMA R4, R35, R2, R4 ;  /* 0x0000000223047223 */ /* 0x000fca0000000004 */
[----:B------:R-:W-:-:S04]  /*b530*/  F2FP.BF16.F32.PACK_AB R4, RZ, R4 ;  /* 0x00000004ff04723e */ /* 0x000fc800000010ff */
[----:B------:R-:W-:Y:S01]  /*b540*/  PRMT R10, R4, 0x7610, R10 ;  /* 0x00007610040a7816 */ /* 0x000fe2000000000a */
[----:B------:R-:W-:-:S05]  /*b550*/  @P2 IMAD.MOV.U32 R4, RZ, RZ, R158 ;  /* 0x000000ffff042224 */ /* 0x000fca00078e009e */
[----:B------:R0:W-:Y:S01]  /*b560*/  @P2 STG.E.U16 desc[UR36][R4.64+0x22], R10 ;  /* 0x0000220a04002986 */ /* 0x0001e2000c101524 */
[----:B------:R-:W-:Y:S05]  /*b570*/  @!P3 BRA `(.L_x_305) ;  /* 0x000000000004b947 */ /* 0x000fea0003800000 */
[----:B------:R0:W5:Y:S02]  /*b580*/  LDG.E.LTC128B.U16 R3, desc[UR36][R6.64+0x30] ;  /* 0x0000302406037981 */ /* 0x000164000c1e1520 */
.L_x_305:
[----:B------:R-:W-:Y:S05]  /*b590*/  BSYNC B1 ;  /* 0x0000000000017941 */ /* 0x000fea0003800000 */
.L_x_304:
        /* <DEDUP_REMOVED lines=9> */
.L_x_307:
[----:B------:R-:W-:Y:S05]  /*b630*/  BSYNC B1 ;  /* 0x0000000000017941 */ /* 0x000fea0003800000 */
.L_x_306:
        /* <DEDUP_REMOVED lines=9> */
.L_x_309:
[----:B------:R-:W-:Y:S05]  /*b6d0*/  BSYNC B1 ;  /* 0x0000000000017941 */ /* 0x000fea0003800000 */
.L_x_308:
[----:B-----5:R-:W-:Y:S01]  /*b6e0*/  IMAD.U32 R5, R3, 0x10000, RZ ;  /* 0x0001000003057824 */ /* 0x020fe200078e00ff */
[----:B------:R-:W-:Y:S01]  /*b6f0*/  ISETP.GT.AND P2, PT, R0, 0x19, P1 ;  /* 0x000000190000780c */ /* 0x000fe20000f44270 */
[----:B0-----:R-:W-:Y:S01]  /*b700*/  @P3 IMAD.MOV.U32 R4, RZ, RZ, R158 ;  /* 0x000000ffff043224 */ /* 0x001fe200078e009e */
[----:B------:R-:W-:Y:S01]  /*b710*/  BSSY B1, `(.L_x_310) ;  /* 0x0000009000017945 */ /* 0x000fe20003800000 */
[----:B------:R-:W-:-:S04]  /*b720*/  FMUL R5, R5, R16 ;  /* 0x0000001005057220 */ /* 0x000fc80000400000 */
[----:B------:R-:W-:-:S05]  /*b730*/  FFMA R5, R38, R2, R5 ;  /* 0x0000000226057223 */ /* 0x000fca0000000005 */
[----:B------:R-:W-:-:S04]  /*b740*/  F2FP.BF16.F32.PACK_AB R5, RZ, R5 ;  /* 0x00000005ff05723e */ /* 0x000fc800000010ff */
[----:B------:R-:W-:Y:S01]  /*b750*/  PRMT R10, R5, 0x7610, R10 ;  /* 0x00007610050a7816 */ /* 0x000fe2000000000a */
[----:B------:R-:W-:-:S05]  /*b760*/  @P3 IMAD.MOV.U32 R5, RZ, RZ, R159 ;  /* 0x000000ffff053224 */ /* 0x000fca00078e009f */
[----:B------:R0:W-:Y:S01]  /*b770*/  @P3 STG.E.U16 desc[UR36][R4.64+0x30], R10 ;  /* 0x0000300a04003986 */ /* 0x0001e2000c101524 */
[----:B------:R-:W-:Y:S05]  /*b780*/  @!P2 BRA `(.L_x_311) ;  /* 0x000000000004a947 */ /* 0x000fea0003800000 */
[----:B------:R0:W5:Y:S02]  /*b790*/  LDG.E.LTC128B.U16 R3, desc[UR36][R12.64+0x32] ;  /* 0x000032240c037981 */ /* 0x000164000c1e1520 */
.L_x_311:
[----:B------:R-:W-:Y:S05]  /*b7a0*/  BSYNC B1 ;  /* 0x0000000000017941 */ /* 0x000fea0003800000 */
.L_x_310:
        /* <DEDUP_REMOVED lines=12> */
.L_x_313:
[----:B------:R-:W-:Y:S05]  /*b870*/  BSYNC B1 ;  /* 0x0000000000017941 */ /* 0x000fea0003800000 */
.L_x_312:
        /* <DEDUP_REMOVED lines=9> */
.L_x_315:
[----:B------:R-:W-:Y:S05]  /*b910*/  BSYNC B1 ;  /* 0x0000000000017941 */ /* 0x000fea0003800000 */
.L_x_314:
        /* <DEDUP_REMOVED lines=9> */
.L_x_317:
[----:B------:R-:W-:Y:S05]  /*b9b0*/  BSYNC B1 ;  /* 0x0000000000017941 */ /* 0x000fea0003800000 */
.L_x_316:
        /* <DEDUP_REMOVED lines=12> */
.L_x_319:
[----:B------:R-:W-:Y:S05]  /*ba80*/  BSYNC B1 ;  /* 0x0000000000017941 */ /* 0x000fea0003800000 */
.L_x_318:
        /* <DEDUP_REMOVED lines=12> */
.L_x_321:
[----:B------:R-:W-:Y:S05]  /*bb50*/  BSYNC B1 ;  /* 0x0000000000017941 */ /* 0x000fea0003800000 */
.L_x_320:
        /* <DEDUP_REMOVED lines=9> */
.L_x_323:
[----:B------:R-:W-:Y:S05]  /*bbf0*/  BSYNC B1 ;  /* 0x0000000000017941 */ /* 0x000fea0003800000 */
.L_x_322:
        /* <DEDUP_REMOVED lines=9> */
.L_x_325:
[----:B------:R-:W-:Y:S05]  /*bc90*/  BSYNC B1 ;  /* 0x0000000000017941 */ /* 0x000fea0003800000 */
.L_x_324:
        /* <DEDUP_REMOVED lines=12> */
.L_x_327:
[----:B------:R-:W-:Y:S05]  /*bd60*/  BSYNC B1 ;  /* 0x0000000000017941 */ /* 0x000fea0003800000 */
.L_x_326:
        /* <DEDUP_REMOVED lines=12> */
.L_x_329:
[----:B------:R-:W-:Y:S05]  /*be30*/  BSYNC B1 ;  /* 0x0000000000017941 */ /* 0x000fea0003800000 */
.L_x_328:
        /* <DEDUP_REMOVED lines=9> */
.L_x_331:
[----:B------:R-:W-:Y:S05]  /*bed0*/  BSYNC B1 ;  /* 0x0000000000017941 */ /* 0x000fea0003800000 */
.L_x_330:
        /* <DEDUP_REMOVED lines=9> */
.L_x_333:
[----:B------:R-:W-:Y:S05]  /*bf70*/  BSYNC B1 ;  /* 0x0000000000017941 */ /* 0x000fea0003800000 */
.L_x_332:
        /* <DEDUP_REMOVED lines=12> */
.L_x_335:
[----:B------:R-:W-:Y:S05]  /*c040*/  BSYNC B1 ;  /* 0x0000000000017941 */ /* 0x000fea0003800000 */
.L_x_334:
        /* <DEDUP_REMOVED lines=12> */
.L_x_337:
[----:B------:R-:W-:Y:S05]  /*c110*/  BSYNC B1 ;  /* 0x0000000000017941 */ /* 0x000fea0003800000 */
.L_x_336:
        /* <DEDUP_REMOVED lines=9> */
.L_x_339:
[----:B------:R-:W-:Y:S05]  /*c1b0*/  BSYNC B1 ;  /* 0x0000000000017941 */ /* 0x000fea0003800000 */
.L_x_338:
        /* <DEDUP_REMOVED lines=9> */
.L_x_341:
[----:B------:R-:W-:Y:S05]  /*c250*/  BSYNC B1 ;  /* 0x0000000000017941 */ /* 0x000fea0003800000 */
.L_x_340:
        /* <DEDUP_REMOVED lines=12> */
.L_x_343:
[----:B------:R-:W-:Y:S05]  /*c320*/  BSYNC B1 ;  /* 0x0000000000017941 */ /* 0x000fea0003800000 */
.L_x_342:
        /* <DEDUP_REMOVED lines=12> */
.L_x_345:
[----:B------:R-:W-:Y:S05]  /*c3f0*/  BSYNC B1 ;  /* 0x0000000000017941 */ /* 0x000fea0003800000 */
.L_x_344:
        /* <DEDUP_REMOVED lines=9> */
.L_x_347:
[----:B------:R-:W-:Y:S05]  /*c490*/  BSYNC B1 ;  /* 0x0000000000017941 */ /* 0x000fea0003800000 */
.L_x_346:
        /* <DEDUP_REMOVED lines=9> */
.L_x_349:
[----:B------:R-:W-:Y:S05]  /*c530*/  BSYNC B1 ;  /* 0x0000000000017941 */ /* 0x000fea0003800000 */
.L_x_348:
        /* <DEDUP_REMOVED lines=12> */
.L_x_351:
[----:B------:R-:W-:Y:S05]  /*c600*/  BSYNC B1 ;  /* 0x0000000000017941 */ /* 0x000fea0003800000 */
.L_x_350:
        /* <DEDUP_REMOVED lines=12> */
.L_x_353:
[----:B------:R-:W-:Y:S05]  /*c6d0*/  BSYNC B1 ;  /* 0x0000000000017941 */ /* 0x000fea0003800000 */
.L_x_352:
        /* <DEDUP_REMOVED lines=9> */
.L_x_355:
[----:B------:R-:W-:Y:S05]  /*c770*/  BSYNC B1 ;  /* 0x0000000000017941 */ /* 0x000fea0003800000 */
.L_x_354:
        /* <DEDUP_REMOVED lines=9> */
.L_x_357:
[----:B------:R-:W-:Y:S05]  /*c810*/  BSYNC B1 ;  /* 0x0000000000017941 */ /* 0x000fea0003800000 */
.L_x_356:
        /* <DEDUP_REMOVED lines=12> */
.L_x_359:
[----:B------:R-:W-:Y:S05]  /*c8e0*/  BSYNC B1 ;  /* 0x0000000000017941 */ /* 0x000fea0003800000 */
.L_x_358:
        /* <DEDUP_REMOVED lines=12> */
.L_x_361:
[----:B------:R-:W-:Y:S05]  /*c9b0*/  BSYNC B1 ;  /* 0x0000000000017941 */ /* 0x000fea0003800000 */
.L_x_360:
        /* <DEDUP_REMOVED lines=9> */
.L_x_363:
[----:B------:R-:W-:Y:S05]  /*ca50*/  BSYNC B1 ;  /* 0x0000000000017941 */ /* 0x000fea0003800000 */
.L_x_362:
        /* <DEDUP_REMOVED lines=9> */
.L_x_365:
[----:B------:R-:W-:Y:S05]  /*caf0*/  BSYNC B1 ;  /* 0x0000000000017941 */ /* 0x000fea0003800000 */
.L_x_364:
        /* <DEDUP_REMOVED lines=12> */
.L_x_367:
[----:B------:R-:W-:Y:S05]  /*cbc0*/  BSYNC B1 ;  /* 0x0000000000017941 */ /* 0x000fea0003800000 */
.L_x_366:
        /* <DEDUP_REMOVED lines=12> */
.L_x_369:
[----:B------:R-:W-:Y:S05]  /*cc90*/  BSYNC B1 ;  /* 0x0000000000017941 */ /* 0x000fea0003800000 */
.L_x_368:
        /* <DEDUP_REMOVED lines=9> */
.L_x_371:
[----:B------:R-:W-:Y:S05]  /*cd30*/  BSYNC B1 ;  /* 0x0000000000017941 */ /* 0x000fea0003800000 */
.L_x_370:
        /* <DEDUP_REMOVED lines=9> */
.L_x_373:
[----:B------:R-:W-:Y:S05]  /*cdd0*/  BSYNC B1 ;  /* 0x0000000000017941 */ /* 0x000fea0003800000 */
.L_x_372:
        /* <DEDUP_REMOVED lines=12> */
.L_x_375:
[----:B------:R-:W-:Y:S05]  /*cea0*/  BSYNC B1 ;  /* 0x0000000000017941 */ /* 0x000fea0003800000 */
.L_x_374:
        /* <DEDUP_REMOVED lines=12> */
.L_x_377:
[----:B------:R-:W-:Y:S05]  /*cf70*/  BSYNC B1 ;  /* 0x0000000000017941 */ /* 0x000fea0003800000 */
.L_x_376:
        /* <DEDUP_REMOVED lines=9> */
.L_x_379:
[----:B------:R-:W-:Y:S05]  /*d010*/  BSYNC B1 ;  /* 0x0000000000017941 */ /* 0x000fea0003800000 */
.L_x_378:
        /* <DEDUP_REMOVED lines=9> */
.L_x_381:
[----:B------:R-:W-:Y:S05]  /*d0b0*/  BSYNC B1 ;  /* 0x0000000000017941 */ /* 0x000fea0003800000 */
.L_x_380:
        /* <DEDUP_REMOVED lines=12> */
.L_x_383:
[----:B------:R-:W-:Y:S05]  /*d180*/  BSYNC B1 ;  /* 0x0000000000017941 */ /* 0x000fea0003800000 */
.L_x_382:
        /* <DEDUP_REMOVED lines=12> */
.L_x_385:
[----:B------:R-:W-:Y:S05]  /*d250*/  BSYNC B1 ;  /* 0x0000000000017941 */ /* 0x000fea0003800000 */
.L_x_384:
        /* <DEDUP_REMOVED lines=9> */
.L_x_387:
[----:B------:R-:W-:Y:S05]  /*d2f0*/  BSYNC B1 ;  /* 0x0000000000017941 */ /* 0x000fea0003800000 */
.L_x_386:
        /* <DEDUP_REMOVED lines=9> */
.L_x_389:
[----:B------:R-:W-:Y:S05]  /*d390*/  BSYNC B1 ;  /* 0x0000000000017941 */ /* 0x000fea0003800000 */
.L_x_388:
        /* <DEDUP_REMOVED lines=12> */
.L_x_391:
[----:B------:R-:W-:Y:S05]  /*d460*/  BSYNC B1 ;  /* 0x0000000000017941 */ /* 0x000fea0003800000 */
.L_x_390:
        /* <DEDUP_REMOVED lines=12> */
.L_x_393:
[----:B------:R-:W-:Y:S05]  /*d530*/  BSYNC B1 ;  /* 0x0000000000017941 */ /* 0x000fea0003800000 */
.L_x_392:
        /* <DEDUP_REMOVED lines=9> */
.L_x_395:
[----:B------:R-:W-:Y:S05]  /*d5d0*/  BSYNC B1 ;  /* 0x0000000000017941 */ /* 0x000fea0003800000 */
.L_x_394:
        /* <DEDUP_REMOVED lines=9> */
.L_x_397:
[----:B------:R-:W-:Y:S05]  /*d670*/  BSYNC B1 ;  /* 0x0000000000017941 */ /* 0x000fea0003800000 */
.L_x_396:
        /* <DEDUP_REMOVED lines=12> */
.L_x_399:
[----:B------:R-:W-:Y:S05]  /*d740*/  BSYNC B1 ;  /* 0x0000000000017941 */ /* 0x000fea0003800000 */
.L_x_398:
        /* <DEDUP_REMOVED lines=12> */
.L_x_401:
[----:B------:R-:W-:Y:S05]  /*d810*/  BSYNC B1 ;  /* 0x0000000000017941 */ /* 0x000fea0003800000 */
.L_x_400:
        /* <DEDUP_REMOVED lines=9> */
.L_x_403:
[----:B------:R-:W-:Y:S05]  /*d8b0*/  BSYNC B1 ;  /* 0x0000000000017941 */ /* 0x000fea0003800000 */
.L_x_402:
        /* <DEDUP_REMOVED lines=9> */
.L_x_405:
[----:B------:R-:W-:Y:S05]  /*d950*/  BSYNC B1 ;  /* 0x0000000000017941 */ /* 0x000fea0003800000 */
.L_x_404:
        /* <DEDUP_REMOVED lines=12> */
.L_x_407:
[----:B------:R-:W-:Y:S05]  /*da20*/  BSYNC B1 ;  /* 0x0000000000017941 */ /* 0x000fea0003800000 */
.L_x_406:
        /* <DEDUP_REMOVED lines=12> */
.L_x_409:
[----:B------:R-:W-:Y:S05]  /*daf0*/  BSYNC B1 ;  /* 0x0000000000017941 */ /* 0x000fea0003800000 */
.L_x_408:
        /* <DEDUP_REMOVED lines=9> */
.L_x_411:
[----:B------:R-:W-:Y:S05]  /*db90*/  BSYNC B1 ;  /* 0x0000000000017941 */ /* 0x000fea0003800000 */
.L_x_410:
        /* <DEDUP_REMOVED lines=9> */
.L_x_413:
[----:B------:R-:W-:Y:S05]  /*dc30*/  BSYNC B1 ;  /* 0x0000000000017941 */ /* 0x000fea0003800000 */
.L_x_412:
        /* <DEDUP_REMOVED lines=12> */
.L_x_415:
[----:B------:R-:W-:Y:S05]  /*dd00*/  BSYNC B1 ;  /* 0x0000000000017941 */ /* 0x000fea0003800000 */
.L_x_414:
        /* <DEDUP_REMOVED lines=12> */
.L_x_417:
[----:B------:R-:W-:Y:S05]  /*ddd0*/  BSYNC B1 ;  /* 0x0000000000017941 */ /* 0x000fea0003800000 */
.L_x_416:
        /* <DEDUP_REMOVED lines=9> */
.L_x_419:
[----:B------:R-:W-:Y:S05]  /*de70*/  BSYNC B1 ;  /* 0x0000000000017941 */ /* 0x000fea0003800000 */
.L_x_418:
        /* <DEDUP_REMOVED lines=9> */
.L_x_421:
[----:B------:R-:W-:Y:S05]  /*df10*/  BSYNC B1 ;  /* 0x0000000000017941 */ /* 0x000fea0003800000 */
.L_x_420:
        /* <DEDUP_REMOVED lines=12> */
.L_x_423:
[----:B------:R-:W-:Y:S05]  /*dfe0*/  BSYNC B1 ;  /* 0x0000000000017941 */ /* 0x000fea0003800000 */
.L_x_422:
        /* <DEDUP_REMOVED lines=12> */
.L_x_425:
[----:B------:R-:W-:Y:S05]  /*e0b0*/  BSYNC B1 ;  /* 0x0000000000017941 */ /* 0x000fea0003800000 */
.L_x_424:
        /* <DEDUP_REMOVED lines=9> */
.L_x_427:
[----:B------:R-:W-:Y:S05]  /*e150*/  BSYNC B1 ;  /* 0x0000000000017941 */ /* 0x000fea0003800000 */
.L_x_426:
        /* <DEDUP_REMOVED lines=9> */
.L_x_429:
[----:B------:R-:W-:Y:S05]  /*e1f0*/  BSYNC B1 ;  /* 0x0000000000017941 */ /* 0x000fea0003800000 */
.L_x_428:
        /* <DEDUP_REMOVED lines=12> */
.L_x_431:
[----:B------:R-:W-:Y:S05]  /*e2c0*/  BSYNC B1 ;  /* 0x0000000000017941 */ /* 0x000fea0003800000 */
.L_x_430:
        /* <DEDUP_REMOVED lines=12> */
.L_x_433:
[----:B------:R-:W-:Y:S05]  /*e390*/  BSYNC B1 ;  /* 0x0000000000017941 */ /* 0x000fea0003800000 */
.L_x_432:
        /* <DEDUP_REMOVED lines=9> */
.L_x_435:
[----:B------:R-:W-:Y:S05]  /*e430*/  BSYNC B1 ;  /* 0x0000000000017941 */ /* 0x000fea0003800000 */
.L_x_434:
        /* <DEDUP_REMOVED lines=9> */
.L_x_437:
[----:B------:R-:W-:Y:S05]  /*e4d0*/  BSYNC B1 ;  /* 0x0000000000017941 */ /* 0x000fea0003800000 */
.L_x_436:
        /* <DEDUP_REMOVED lines=12> */
.L_x_439:
[----:B------:R-:W-:Y:S05]  /*e5a0*/  BSYNC B1 ;  /* 0x0000000000017941 */ /* 0x000fea0003800000 */
.L_x_438:
        /* <DEDUP_REMOVED lines=12> */
.L_x_441:
[----:B------:R-:W-:Y:S05]  /*e670*/  BSYNC B1 ;  /* 0x0000000000017941 */ /* 0x000fea0003800000 */
.L_x_440:
        /* <DEDUP_REMOVED lines=9> */
.L_x_443:
[----:B------:R-:W-:Y:S05]  /*e710*/  BSYNC B1 ;  /* 0x0000000000017941 */ /* 0x000fea0003800000 */
.L_x_442:
        /* <DEDUP_REMOVED lines=9> */
.L_x_445:
[----:B------:R-:W-:Y:S05]  /*e7b0*/  BSYNC B1 ;  /* 0x0000000000017941 */ /* 0x000fea0003800000 */
.L_x_444:
        /* <DEDUP_REMOVED lines=12> */
.L_x_447:
[----:B------:R-:W-:Y:S05]  /*e880*/  BSYNC B1 ;  /* 0x0000000000017941 */ /* 0x000fea0003800000 */
.L_x_446:
        /* <DEDUP_REMOVED lines=12> */
.L_x_449:
[----:B------:R-:W-:Y:S05]  /*e950*/  BSYNC B1 ;  /* 0x0000000000017941 */ /* 0x000fea0003800000 */
.L_x_448:
        /* <DEDUP_REMOVED lines=9> */
.L_x_451:
[----:B------:R-:W-:Y:S05]  /*e9f0*/  BSYNC B1 ;  /* 0x0000000000017941 */ /* 0x000fea0003800000 */
.L_x_450:
        /* <DEDUP_REMOVED lines=9> */
.L_x_453:
[----:B------:R-:W-:Y:S05]  /*ea90*/  BSYNC B1 ;  /* 0x0000000000017941 */ /* 0x000fea0003800000 */
.L_x_452:
        /* <DEDUP_REMOVED lines=12> */
.L_x_455:
[----:B------:R-:W-:Y:S05]  /*eb60*/  BSYNC B1 ;  /* 0x0000000000017941 */ /* 0x000fea0003800000 */
.L_x_454:
        /* <DEDUP_REMOVED lines=12> */
.L_x_457:
[----:B------:R-:W-:Y:S05]  /*ec30*/  BSYNC B1 ;  /* 0x0000000000017941 */ /* 0x000fea0003800000 */
.L_x_456:
        /* <DEDUP_REMOVED lines=9> */
.L_x_459:
[----:B------:R-:W-:Y:S05]  /*ecd0*/  BSYNC B1 ;  /* 0x0000000000017941 */ /* 0x000fea0003800000 */
.L_x_458:
        /* <DEDUP_REMOVED lines=9> */
.L_x_461:
[----:B------:R-:W-:Y:S05]  /*ed70*/  BSYNC B1 ;  /* 0x0000000000017941 */ /* 0x000fea0003800000 */
.L_x_460:
        /* <DEDUP_REMOVED lines=12> */
.L_x_463:
[----:B------:R-:W-:Y:S05]  /*ee40*/  BSYNC B1 ;  /* 0x0000000000017941 */ /* 0x000fea0003800000 */
.L_x_462:
        /* <DEDUP_REMOVED lines=12> */
.L_x_465:
[----:B------:R-:W-:Y:S05]  /*ef10*/  BSYNC B1 ;  /* 0x0000000000017941 */ /* 0x000fea0003800000 */
.L_x_464:
        /* <DEDUP_REMOVED lines=9> */
.L_x_467:
[----:B------:R-:W-:Y:S05]  /*efb0*/  BSYNC B1 ;  /* 0x0000000000017941 */ /* 0x000fea0003800000 */
.L_x_466:
        /* <DEDUP_REMOVED lines=9> */
.L_x_469:
[----:B------:R-:W-:Y:S05]  /*f050*/  BSYNC B1 ;  /* 0x0000000000017941 */ /* 0x000fea0003800000 */
.L_x_468:
        /* <DEDUP_REMOVED lines=12> */
.L_x_471:
[----:B------:R-:W-:Y:S05]  /*f120*/  BSYNC B1 ;  /* 0x0000000000017941 */ /* 0x000fea0003800000 */
.L_x_470:
        /* <DEDUP_REMOVED lines=12> */
.L_x_473:
[----:B------:R-:W-:Y:S05]  /*f1f0*/  BSYNC B1 ;  /* 0x0000000000017941 */ /* 0x000fea0003800000 */
.L_x_472:
        /* <DEDUP_REMOVED lines=9> */
.L_x_475:
[----:B------:R-:W-:Y:S05]  /*f290*/  BSYNC B1 ;  /* 0x0000000000017941 */ /* 0x000fea0003800000 */
.L_x_474:
        /* <DEDUP_REMOVED lines=9> */
.L_x_477:
[----:B------:R-:W-:Y:S05]  /*f330*/  BSYNC B1 ;  /* 0x0000000000017941 */ /* 0x000fea0003800000 */
.L_x_476:
        /* <DEDUP_REMOVED lines=12> */
.L_x_479:
[----:B------:R-:W-:Y:S05]  /*f400*/  BSYNC B1 ;  /* 0x0000000000017941 */ /* 0x000fea0003800000 */
.L_x_478:
        /* <DEDUP_REMOVED lines=12> */
.L_x_481:
[----:B------:R-:W-:Y:S05]  /*f4d0*/  BSYNC B1 ;  /* 0x0000000000017941 */ /* 0x000fea0003800000 */
.L_x_480:
        /* <DEDUP_REMOVED lines=9> */
.L_x_483:
[----:B------:R-:W-:Y:S05]  /*f570*/  BSYNC B1 ;  /* 0x0000000000017941 */ /* 0x000fea0003800000 */
.L_x_482:
        /* <DEDUP_REMOVED lines=9> */
.L_x_485:
[----:B------:R-:W-:Y:S05]  /*f610*/  BSYNC B1 ;  /* 0x0000000000017941 */ /* 0x000fea0003800000 */
.L_x_484:
        /* <DEDUP_REMOVED lines=12> */
.L_x_487:
[----:B------:R-:W-:Y:S05]  /*f6e0*/  BSYNC B1 ;  /* 0x0000000000017941 */ /* 0x000fea0003800000 */
.L_x_486:
        /* <DEDUP_REMOVED lines=12> */
.L_x_489:
[----:B------:R-:W-:Y:S05]  /*f7b0*/  BSYNC B1 ;  /* 0x0000000000017941 */ /* 0x000fea0003800000 */
.L_x_488:
        /* <DEDUP_REMOVED lines=9> */
.L_x_491:
[----:B------:R-:W-:Y:S05]  /*f850*/  BSYNC B1 ;  /* 0x0000000000017941 */ /* 0x000fea0003800000 */
.L_x_490:
        /* <DEDUP_REMOVED lines=9> */
.L_x_493:
[----:B------:R-:W-:Y:S05]  /*f8f0*/  BSYNC B1 ;  /* 0x0000000000017941 */ /* 0x000fea0003800000 */
.L_x_492:
        /* <DEDUP_REMOVED lines=12> */
.L_x_495:
[----:B------:R-:W-:Y:S05]  /*f9c0*/  BSYNC B1 ;  /* 0x0000000000017941 */ /* 0x000fea0003800000 */
.L_x_494:
        /* <DEDUP_REMOVED lines=12> */
.L_x_497:
[----:B------:R-:W-:Y:S05]  /*fa90*/  BSYNC B1 ;  /* 0x0000000000017941 */ /* 0x000fea0003800000 */
.L_x_496:
        /* <DEDUP_REMOVED lines=9> */
.L_x_499:
[----:B------:R-:W-:Y:S05]  /*fb30*/  BSYNC B1 ;  /* 0x0000000000017941 */ /* 0x000fea0003800000 */
.L_x_498:
        /* <DEDUP_REMOVED lines=9> */
.L_x_501:
[----:B------:R-:W-:Y:S05]  /*fbd0*/  BSYNC B1 ;  /* 0x0000000000017941 */ /* 0x000fea0003800000 */
.L_x_500:
        /* <DEDUP_REMOVED lines=12> */
.L_x_503:
[----:B------:R-:W-:Y:S05]  /*fca0*/  BSYNC B1 ;  /* 0x0000000000017941 */ /* 0x000fea0003800000 */
.L_x_502:
        /* <DEDUP_REMOVED lines=12> */
.L_x_505:
[----:B------:R-:W-:Y:S05]  /*fd70*/  BSYNC B1 ;  /* 0x0000000000017941 */ /* 0x000fea0003800000 */
.L_x_504:
        /* <DEDUP_REMOVED lines=9> */
.L_x_507:
[----:B------:R-:W-:Y:S05]  /*fe10*/  BSYNC B1 ;  /* 0x0000000000017941 */ /* 0x000fea0003800000 */
.L_x_506:
        /* <DEDUP_REMOVED lines=9> */
.L_x_509:
[----:B------:R-:W-:Y:S05]  /*feb0*/  BSYNC B1 ;  /* 0x0000000000017941 */ /* 0x000fea0003800000 */
.L_x_508:
        /* <DEDUP_REMOVED lines=12> */
.L_x_511:
[----:B------:R-:W-:Y:S05]  /*ff80*/  BSYNC B1 ;  /* 0x0000000000017941 */ /* 0x000fea0003800000 */
.L_x_510:
        /* <DEDUP_REMOVED lines=12> */
.L_x_513:
[----:B------:R-:W-:Y:S05]  /*10050*/  BSYNC B1 ;  /* 0x0000000000017941 */ /* 0x000fea0003800000 */
.L_x_512:
        /* <DEDUP_REMOVED lines=9> */
.L_x_515:
[----:B------:R-:W-:Y:S05]  /*100f0*/  BSYNC B1 ;  /* 0x0000000000017941 */ /* 0x000fea0003800000 */
.L_x_514:
        /* <DEDUP_REMOVED lines=9> */
.L_x_517:
[----:B------:R-:W-:Y:S05]  /*10190*/  BSYNC B1 ;  /* 0x0000000000017941 */ /* 0x000fea0003800000 */
.L_x_516:
        /* <DEDUP_REMOVED lines=12> */
.L_x_519:
[----:B------:R-:W-:Y:S05]  /*10260*/  BSYNC B1 ;  /* 0x0000000000017941 */ /* 0x000fea0003800000 */
.L_x_518:
        /* <DEDUP_REMOVED lines=12> */
.L_x_521:
[----:B------:R-:W-:Y:S05]  /*10330*/  BSYNC B1 ;  /* 0x0000000000017941 */ /* 0x000fea0003800000 */
.L_x_520:
        /* <DEDUP_REMOVED lines=9> */
.L_x_523:
[----:B------:R-:W-:Y:S05]  /*103d0*/  BSYNC B1 ;  /* 0x0000000000017941 */ /* 0x000fea0003800000 */
.L_x_522:
        /* <DEDUP_REMOVED lines=9> */
.L_x_525:
[----:B------:R-:W-:Y:S05]  /*10470*/  BSYNC B1 ;  /* 0x0000000000017941 */ /* 0x000fea0003800000 */
.L_x_524:
        /* <DEDUP_REMOVED lines=12> */
.L_x_527:
[----:B------:R-:W-:Y:S05]  /*10540*/  BSYNC B1 ;  /* 0x0000000000017941 */ /* 0x000fea0003800000 */
.L_x_526:
        /* <DEDUP_REMOVED lines=12> */
.L_x_529:
[----:B------:R-:W-:Y:S05]  /*10610*/  BSYNC B1 ;  /* 0x0000000000017941 */ /* 0x000fea0003800000 */
.L_x_528:
        /* <DEDUP_REMOVED lines=9> */
.L_x_531:
[----:B------:R-:W-:Y:S05]  /*106b0*/  BSYNC B1 ;  /* 0x0000000000017941 */ /* 0x000fea0003800000 */
.L_x_530:
        /* <DEDUP_REMOVED lines=9> */
.L_x_533:
[----:B------:R-:W-:Y:S05]  /*10750*/  BSYNC B1 ;  /* 0x0000000000017941 */ /* 0x000fea0003800000 */
.L_x_532:
[----:B-----5:R-:W-:Y:S01]  /*10760*/  IMAD.U32 R5, R3, 0x10000, RZ ;  /* 0x0001000003057824 */ /* 0x020fe200078e00ff */
[----:B------:R-:W-:Y:S01]  /*10770*/  ISETP.GT.AND P1, PT, R0, 0xf9, P1 ;  /* 0x000000f90000780c */ /* 0x000fe20000f24270 */
[----:B0-----:R-:W-:Y:S01]  /*10780*/  @P2 IMAD.MOV.U32 R4, RZ, RZ, R158 ;  /* 0x000000ffff042224 */ /* 0x001fe200078e009e */
[----:B------:R-:W-:Y:S01]  /*10790*/  BSSY B1, `(.L_x_534) ;  /* 0x0000009000017945 */ /* 0x000fe20003800000 */
[----:B------:R-:W-:-:S04]  /*107a0*/  FMUL R5, R5, R16 ;  /* 0x0000001005057220 */ /* 0x000fc80000400000 */
[----:B------:R-:W-:-:S05]  /*107b0*/  FFMA R5, R150, R2, R5 ;  /* 0x0000000296057223 */ /* 0x000fca0000000005 */
[----:B------:R-:W-:-:S04]  /*107c0*/  F2FP.BF16.F32.PACK_AB R5, RZ, R5 ;  /* 0x00000005ff05723e */ /* 0x000fc800000010ff */
[----:B-1--4-:R-:W-:Y:S01]  /*107d0*/  PRMT R6, R5, 0x7610, R6 ;  /* 0x0000761005067816 */ /* 0x012fe20000000006 */
[----:B------:R-:W-:-:S05]  /*107e0*/  @P2 IMAD.MOV.U32 R5, RZ, RZ, R159 ;  /* 0x000000ffff052224 */ /* 0x000fca00078e009f */
[----:B------:R0:W-:Y:S01]  /*107f0*/  @P2 STG.E.U16 desc[UR36][R4.64+0x1f0], R6 ;  /* 0x0001f00604002986 */ /* 0x0001e2000c101524 */
[----:B------:R-:W-:Y:S05]  /*10800*/  @!P1 BRA `(.L_x_535) ;  /* 0x0000000000049947 */ /* 0x000fea0003800000 */
[----:B------:R1:W5:Y:S02]  /*10810*/  LDG.E.LTC128B.U16 R3, desc[UR36][R12.64+0x1f2] ;  /* 0x0001f2240c037981 */ /* 0x000364000c1e1520 */
.L_x_535:
[----:B------:R-:W-:Y:S05]  /*10820*/  BSYNC B1 ;  /* 0x0000000000017941 */ /* 0x000fea0003800000 */
.L_x_534:
[----:B------:R-:W-:Y:S05]  /*10830*/  @!P1 BRA `(.L_x_536) ;  /* 0x0000004c00b09947 */ /* 0x000fea0003800000 */
[----:B-----5:R-:W-:-:S04]  /*10840*/  IMAD.U32 R3, R3, 0x10000, RZ ;  /* 0x0001000003037824 */ /* 0x020fc800078e00ff */
[----:B------:R-:W-:-:S04]  /*10850*/  FMUL R0, R3, R16 ;  /* 0x0000001003007220 */ /* 0x000fc80000400000 */
[----:B------:R-:W-:-:S05]  /*10860*/  FFMA R0, R151, R2, R0 ;  /* 0x0000000297007223 */ /* 0x000fca0000000000 */
[----:B------:R-:W-:-:S05]  /*10870*/  F2FP.BF16.F32.PACK_AB R0, RZ, R0 ;  /* 0x00000000ff00723e */ /* 0x000fca00000010ff */
[----:B------:R4:W-:Y:S01]  /*10880*/  STG.E.U16 desc[UR36][R158.64+0x1f2], R0 ;  /* 0x0001f2009e007986 */ /* 0x0009e2000c101524 */
[----:B------:R-:W-:Y:S05]  /*10890*/  BRA `(.L_x_536) ;  /* 0x0000004c00987947 */ /* 0x000fea0003800000 */
.L_x_29:
[----:B------:R-:W2:Y:S01]  /*108a0*/  LDL.LU R3, [R1] ;  /* 0x0000000001037983 */ /* 0x000ea20000300800 */
[----:B------:R-:W-:-:S03]  /*108b0*/  ULDC.64 UR4, c[0x0][0x5c0] ;  /* 0x0001700000047ab9 */ /* 0x000fc60000000a00 */
[----:B------:R-:W3:Y:S04]  /*108c0*/  LDL.LU R9, [R1+0x60] ;  /* 0x0000600001097983 */ /* 0x000ee80000300800 */
[----:B------:R-:W4:Y:S04]  /*108d0*/  LDL.LU R11, [R1+0x8c] ;  /* 0x00008c00010b7983 */ /* 0x000f280000300800 */
[----:B------:R-:W5:Y:S04]  /*108e0*/  LDL.LU R235, [R1+0x9c] ;  /* 0x00009c0001eb7983 */ /* 0x000f680000300800 */
        /* <DEDUP_REMOVED lines=75> */
[----:B------:R-:W5:Y:S01]  /*10da0*/  LDL.LU R158, [R1+0x1cc] ;  /* 0x0001cc00019e7983 */ /* 0x000f620000300800 */
[----:B--2---:R-:W-:-:S03]  /*10db0*/  FMUL R3, R3, R2 ;  /* 0x0000000203037220 */ /* 0x004fc60000400000 */
[----:B------:R-:W2:Y:S01]  /*10dc0*/  LDL.LU R157, [R1+0x1d0] ;  /* 0x0001d000019d7983 */ /* 0x000ea20000300800 */
[----:B------:R-:W-:-:S03]  /*10dd0*/  LEA R4, P0, R6, UR4, 0x1 ;  /* 0x0000000406047c11 */ /* 0x000fc6000f8008ff */
[----:B------:R-:W2:Y:S04]  /*10de0*/  LDL.LU R156, [R1+0x1d4] ;  /* 0x0001d400019c7983 */ /* 0x000ea80000300800 */
[----:B------:R-:W2:Y:S04]  /*10df0*/  LDL.LU R155, [R1+0x1d8] ;  /* 0x0001d800019b7983 */ /* 0x000ea80000300800 */
[----:B------:R-:W2:Y:S04]  /*10e00*/  LDL.LU R154, [R1+0x1dc] ;  /* 0x0001dc00019a7983 */ /* 0x000ea80000300800 */
[----:B------:R-:W2:Y:S01]  /*10e10*/  LDL.LU R153, [R1+0x1e0] ;  /* 0x0001e00001997983 */ /* 0x000ea20000300800 */
[----:B------:R-:W-:-:S03]  /*10e20*/  LEA.HI.X R5, R6, UR5, R10, 0x1, P0 ;  /* 0x0000000506057c11 */ /* 0x000fc600080f0c0a */
[----:B------:R-:W2:Y:S01]  /*10e30*/  LDL.LU R152, [R1+0x1e4] ;  /* 0x0001e40001987983 */ /* 0x000ea20000300800 */
[----:B------:R-:W-:-:S03]  /*10e40*/  F2FP.BF16.F32.PACK_AB R3, RZ, R3 ;  /* 0x00000003ff03723e */ /* 0x000fc600000010ff */
[----:B------:R-:W2:Y:S04]  /*10e50*/  LDL.LU R23, [R1+0x1e8] ;  /* 0x0001e80001177983 */ /* 0x000ea80000300800 */
[----:B------:R-:W2:Y:S04]  /*10e60*/  LDL.LU R22, [R1+0x1ec] ;  /* 0x0001ec0001167983 */ /* 0x000ea80000300800 */
[----:B------:R-:W2:Y:S04]  /*10e70*/  LDL.LU R21, [R1+0x1f0] ;  /* 0x0001f00001157983 */ /* 0x000ea80000300800 */
[----:B------:R-:W2:Y:S04]  /*10e80*/  LDL.LU R20, [R1+0x1f4] ;  /* 0x0001f40001147983 */ /* 0x000ea80000300800 */
[----:B------:R-:W2:Y:S04]  /*10e90*/  LDL.LU R19, [R1+0x1f8] ;  /* 0x0001f80001137983 */ /* 0x000ea80000300800 */
[----:B------:R-:W2:Y:S04]  /*10ea0*/  LDL.LU R18, [R1+0x1fc] ;  /* 0x0001fc0001127983 */ /* 0x000ea80000300800 */
[----:B------:R-:W3:Y:S04]  /*10eb0*/  LDL.LU R7, [R1+0x8] ;  /* 0x0000080001077983 */ /* 0x000ee80000300800 */
[----:B------:R-:W4:Y:S04]  /*10ec0*/  LDL.LU R6, [R1+0xc] ;  /* 0x00000c0001067983 */ /* 0x000f280000300800 */
[----:B------:R0:W-:Y:S04]  /*10ed0*/  @P1 STG.E.U16 desc[UR36][R4.64], R3 ;  /* 0x0000000304001986 */ /* 0x0001e8000c101524 */
[----:B0-----:R-:W5:Y:S01]  /*10ee0*/  LDL.LU R3, [R1+0x4] ;  /* 0x0000040001037983 */ /* 0x001f620000300800 */
[----:B------:R-:W-:Y:S01]  /*10ef0*/  ISETP.GT.AND P0, PT, R0, 0x1, P3 ;  /* 0x000000010000780c */ /* 0x000fe20001f04270 */
[----:B------:R-:W-:Y:S01]  /*10f00*/  USHF.L.U32 UR5, UR8, 0x4, URZ ;  /* 0x0000000408057899 */ /* 0x000fe2000800063f */
[----:B------:R-:W-:Y:S01]  /*10f10*/  ISETP.GT.AND P2, PT, R17, 0x8, PT ;  /* 0x000000081100780c */ /* 0x000fe20003f44270 */
[----:B------:R-:W-:Y:S01]  /*10f20*/  USHF.L.U64.HI UR4, UR8, 0x4, UR9 ;  /* 0x0000000408047899 */ /* 0x000fe20008010209 */
[----:B---3--:R-:W-:-:S05]  /*10f30*/  FMUL R7, R7, R2 ;  /* 0x0000000207077220 */ /* 0x008fca0000400000 */
[----:B------:R-:W-:-:S04]  /*10f40*/  F2FP.BF16.F32.PACK_AB R7, RZ, R7 ;  /* 0x00000007ff07723e */ /* 0x000fc800000010ff */
[----:B------:R-:W-:Y:S01]  /*10f50*/  PRMT R8, R7, 0x7610, R8 ;  /* 0x0000761007087816 */ /* 0x000fe20000000008 */
[----:B-----5:R-:W-:-:S05]  /*10f60*/  FMUL R3, R3, R2 ;  /* 0x0000000203037220 */ /* 0x020fca0000400000 */
[----:B------:R-:W-:-:S05]  /*10f70*/  F2FP.BF16.F32.PACK_AB R3, RZ, R3 ;  /* 0x00000003ff03723e */ /* 0x000fca00000010ff */
[----:B------:R4:W-:Y:S01]  /*10f80*/  @P0 STG.E.U16 desc[UR36][R4.64+0x2], R3 ;  /* 0x0000020304000986 */ /* 0x0009e2000c101524 */
[----:B------:R-:W-:Y:S01]  /*10f90*/  ISETP.GT.AND P0, PT, R0, RZ, P2 ;  /* 0x000000ff0000720c */ /* 0x000fe20001704270 */
[----:B----4-:R-:W-:Y:S01]  /*10fa0*/  FMUL R3, R6, R2 ;  /* 0x0000000206037220 */ /* 0x010fe20000400000 */
[----:B------:R-:W-:-:S04]  /*10fb0*/  IADD3 R6, P1, R4, UR5, RZ ;  /* 0x0000000504067c10 */ /* 0x000fc8000ff3e0ff */
[----:B------:R-:W-:Y:S02]  /*10fc0*/  IADD3.X R7, R5, UR4, RZ, P1, !PT ;  /* 0x0000000405077c10 */ /* 0x000fe40008ffe4ff */
[----:B------:R-:W-:-:S05]  /*10fd0*/  F2FP.BF16.F32.PACK_AB R3, RZ, R3 ;  /* 0x00000003ff03723e */ /* 0x000fca00000010ff */
[----:B------:R0:W-:Y:S01]  /*10fe0*/  @P0 STG.E.U16 desc[UR36][R6.64], R8 ;  /* 0x0000000806000986 */ /* 0x0001e2000c101524 */
[----:B------:R-:W-:-:S03]  /*10ff0*/  ISETP.GT.AND P0, PT, R0, 0x1, P2 ;  /* 0x000000010000780c */ /* 0x000fc60001704270 */
[----:B0-----:R-:W3:Y:S10]  /*11000*/  LDL.LU R8, [R1+0x50] ;  /* 0x0000500001087983 */ /* 0x001ef40000300800 */
[----:B------:R0:W-:Y:S04]  /*11010*/  @P0 STG.E.U16 desc[UR36][R6.64+0x2], R3 ;  /* 0x0000020306000986 */ /* 0x0001e8000c101524 */
[----:B0-----:R-:W4:Y:S01]  /*11020*/  LDL.LU R3, [R1+0x10] ;  /* 0x0000100001037983 */ /* 0x001f220000300800 */
[----:B------:R-:W-:Y:S01]  /*11030*/  ISETP.GT.AND P0, PT, R0, 0x8, P3 ;  /* 0x000000080000780c */ /* 0x000fe20001f04270 */
[----:B----4-:R-:W-:-:S05]  /*11040*/  FMUL R3, R3, R2 ;  /* 0x0000000203037220 */ /* 0x010fca0000400000 */
[----:B------:R-:W-:-:S07]  /*11050*/  F2FP.BF16.F32.PACK_AB R3, RZ, R3 ;  /* 0x00000003ff03723e */ /* 0x000fce00000010ff */
        /* <DEDUP_REMOVED lines=73> */
[----:B---3--:R-:W-:-:S05]  /*114f0*/  FMUL R8, R8, R2 ;  /* 0x0000000208087220 */ /* 0x008fca0000400000 */
[----:B------:R-:W-:Y:S01]  /*11500*/  F2FP.BF16.F32.PACK_AB R8, RZ, R8 ;  /* 0x00000008ff08723e */ /* 0x000fe200000010ff */
[----:B----4-:R-:W-:-:S05]  /*11510*/  FMUL R3, R3, R2 ;  /* 0x0000000203037220 */ /* 0x010fca0000400000 */
[----:B------:R-:W-:-:S05]  /*11520*/  F2FP.BF16.F32.PACK_AB R3, RZ, R3 ;  /* 0x00000003ff03723e */ /* 0x000fca00000010ff */
[----:B------:R0:W-:Y:S01]  /*11530*/  @P0 STG.E.U16 desc[UR36][R6.64+0x42], R3 ;  /* 0x0000420306000986 */ /* 0x0001e2000c101524 */
[----:B------:R-:W-:-:S03]  /*11540*/  ISETP.GT.AND P0, PT, R0, 0x28, P3 ;  /* 0x000000280000780c */ /* 0x000fc60001f04270 */
[----:B0-----:R-:W3:Y:S01]  /*11550*/  LDL.LU R3, [R1+0x54] ;  /* 0x0000540001037983 */ /* 0x001ee20000300800 */
[----:B------:R-:W-:-:S09]  /*11560*/  ISETP.GT.AND P1, PT, R0, 0x29, P3 ;  /* 0x000000290000780c */ /* 0x000fd20001f24270 */
[----:B------:R0:W-:Y:S04]  /*11570*/  @P0 STG.E.U16 desc[UR36][R4.64+0x50], R8 ;  /* 0x0000500804000986 */ /* 0x0001e8000c101524 */
[----:B0-----:R-:W4:Y:S01]  /*11580*/  LDL.LU R8, [R1+0x58] ;  /* 0x0000580001087983 */ /* 0x001f220000300800 */
[----:B---3--:R-:W-:-:S05]  /*11590*/  FMUL R3, R3, R2 ;  /* 0x0000000203037220 */ /* 0x008fca0000400000 */
[----:B------:R-:W-:-:S05]  /*115a0*/  F2FP.BF16.F32.PACK_AB R3, RZ, R3 ;  /* 0x00000003ff03723e */ /* 0x000fca00000010ff */
[----:B------:R0:W-:Y:S01]  /*115b0*/  @P1 STG.E.U16 desc[UR36][R4.64+0x52], R3 ;  /* 0x0000520304001986 */ /* 0x0001e2000c101524 */
[----:B----4-:R-:W-:-:S05]  /*115c0*/  FMUL R8, R8, R2 ;  /* 0x0000000208087220 */ /* 0x010fca0000400000 */
[----:B------:R-:W-:Y:S01]  /*115d0*/  F2FP.BF16.F32.PACK_AB R8, RZ, R8 ;  /* 0x00000008ff08723e */ /* 0x000fe200000010ff */
[----:B0-----:R-:W3:Y:S03]  /*115e0*/  LDL.LU R3, [R1+0x5c] ;  /* 0x00005c0001037983 */ /* 0x001ee60000300800 */
[----:B------:R-:W-:Y:S02]  /*115f0*/  PRMT R10, R8, 0x7610, R10 ;  /* 0x00007610080a7816 */ /* 0x000fe4000000000a */
[----:B------:R-:W4:Y:S01]  /*11600*/  LDL.LU R8, [R1+0x64] ;  /* 0x0000640001087983 */ /* 0x000f220000300800 */
[C---:B------:R-:W-:Y:S02]  /*11610*/  ISETP.GT.AND P1, PT, R0.reuse, 0x28, P2 ;  /* 0x000000280000780c */ /* 0x040fe40001724270 */
[C---:B------:R-:W-:Y:S02]  /*11620*/  ISETP.GT.AND P4, PT, R0.reuse, 0x29, P2 ;  /* 0x000000290000780c */ /* 0x040fe40001784270 */
[C---:B------:R-:W-:Y:S01]  /*11630*/  ISETP.GT.AND P5, PT, R0.reuse, 0x30, P3 ;  /* 0x000000300000780c */ /* 0x040fe20001fa4270 */
[----:B------:R-:W-:Y:S01]  /*11640*/  FMUL R9, R9, R2 ;  /* 0x0000000209097220 */ /* 0x000fe20000400000 */
[----:B------:R-:W-:-:S04]  /*11650*/  ISETP.GT.AND P0, PT, R0, 0x31, P3 ;  /* 0x000000310000780c */ /* 0x000fc80001f04270 */
[----:B------:R-:W-:-:S03]  /*11660*/  F2FP.BF16.F32.PACK_AB R9, RZ, R9 ;  /* 0x00000009ff09723e */ /* 0x000fc600000010ff */
[----:B------:R0:W-:Y:S04]  /*11670*/  @P1 STG.E.U16 desc[UR36][R6.64+0x50], R10 ;  /* 0x0000500a06001986 */ /* 0x0001e8000c101524 */
[----:B0-----:R-:W5:Y:S01]  /*11680*/  LDL.LU R10, [R1+0x74] ;  /* 0x00007400010a7983 */ /* 0x001f620000300800 */
[----:B---3--:R-:W-:-:S05]  /*11690*/  FMUL R3, R3, R2 ;  /* 0x0000000203037220 */ /* 0x008fca0000400000 */
[----:B------:R-:W-:Y:S01]  /*116a0*/  F2FP.BF16.F32.PACK_AB R3, RZ, R3 ;  /* 0x00000003ff03723e */ /* 0x000fe200000010ff */
[----:B----4-:R-:W-:-:S04]  /*116b0*/  FMUL R8, R8, R2 ;  /* 0x0000000208087220 */ /* 0x010fc80000400000 */
[----:B------:R0:W-:Y:S04]  /*116c0*/  @P4 STG.E.U16 desc[UR36][R6.64+0x52], R3 ;  /* 0x0000520306004986 */ /* 0x0001e8000c101524 */
[----:B------:R1:W-:Y:S01]  /*116d0*/  @P5 STG.E.U16 desc[UR36][R4.64+0x60], R9 ;  /* 0x0000600904005986 */ /* 0x0003e2000c101524 */
[----:B0-----:R-:W-:-:S03]  /*116e0*/  F2FP.BF16.F32.PACK_AB R3, RZ, R8 ;  /* 0x00000008ff03723e */ /* 0x001fc600000010ff */
[----:B------:R-:W3:Y:S01]  /*116f0*/  LDL.LU R8, [R1+0x68] ;  /* 0x0000680001087983 */ /* 0x000ee20000300800 */
[----:B-1----:R-:W-:-:S03]  /*11700*/  PRMT R9, R3, 0x7610, R9 ;  /* 0x0000761003097816 */ /* 0x002fc60000000009 */
[----:B------:R-:W4:Y:S04]  /*11710*/  LDL.LU R3, [R1+0x6c] ;  /* 0x00006c0001037983 */ /* 0x000f280000300800 */
[----:B------:R0:W-:Y:S04]  /*11720*/  @P0 STG.E.U16 desc[UR36][R4.64+0x62], R9 ;  /* 0x0000620904000986 */ /* 0x0001e8000c101524 */
[----:B0-----:R-:W2:Y:S01]  /*11730*/  LDL.LU R9, [R1+0x70] ;  /* 0x0000700001097983 */ /* 0x001ea20000300800 */
[----:B------:R-:W-:Y:S01]  /*11740*/  ISETP.GT.AND P1, PT, R0, 0x30, P2 ;  /* 0x000000300000780c */ /* 0x000fe20001724270 */
[----:B---3--:R-:W-:-:S05]  /*11750*/  FMUL R8, R8, R2 ;  /* 0x0000000208087220 */ /* 0x008fca0000400000 */
[----:B------:R-:W-:-:S07]  /*11760*/  F2FP.BF16.F32.PACK_AB R8, RZ, R8 ;  /* 0x00000008ff08723e */ /* 0x000fce00000010ff */
[----:B------:R0:W-:Y:S01]  /*11770*/  @P1 STG.E.U16 desc[UR36][R6.64+0x60], R8 ;  /* 0x0000600806001986 */ /* 0x0001e2000c101524 */
[----:B--2---:R-:W-:-:S05]  /*11780*/  FMUL R9, R9, R2 ;  /* 0x0000000209097220 */ /* 0x004fca0000400000 */
[----:B0-----:R-:W-:-:S04]  /*11790*/  F2FP.BF16.F32.PACK_AB R8, RZ, R9 ;  /* 0x00000009ff08723e */ /* 0x001fc800000010ff */
[----:B------:R-:W-:Y:S02]  /*117a0*/  PRMT R9, R8, 0x7610, R9 ;  /* 0x0000761008097816 */ /* 0x000fe40000000009 */
[----:B------:R-:W2:Y:S01]  /*117b0*/  LDL.LU R8, [R1+0x78] ;  /* 0x0000780001087983 */ /* 0x000ea20000300800 */
[----:B------:R-:W-:Y:S01]  /*117c0*/  ISETP.GT.AND P4, PT, R0, 0x31, P2 ;  /* 0x000000310000780c */ /* 0x000fe20001784270 */
[-C--:B----4-:R-:W-:Y:S01]  /*117d0*/  FMUL R3, R3, R2.reuse ;  /* 0x0000000203037220 */ /* 0x090fe20000400000 */
[----:B-----5:R-:W-:Y:S01]  /*117e0*/  FMUL R10, R10, R2 ;  /* 0x000000020a0a7220 */ /* 0x020fe20000400000 */
[----:B------:R-:W-:-:S03]  /*117f0*/  ISETP.GT.AND P5, PT, R0, 0x38, P3 ;  /* 0x000000380000780c */ /* 0x000fc60001fa4270 */
[----:B------:R-:W-:Y:S02]  /*11800*/  F2FP.BF16.F32.PACK_AB R3, RZ, R3 ;  /* 0x00000003ff03723e */ /* 0x000fe400000010ff */
[----:B------:R-:W-:-:S05]  /*11810*/  ISETP.GT.AND P6, PT, R0, 0x39, P3 ;  /* 0x000000390000780c */ /* 0x000fca0001fc4270 */
[----:B------:R0:W-:Y:S04]  /*11820*/  @P4 STG.E.U16 desc[UR36][R6.64+0x62], R3 ;  /* 0x0000620306004986 */ /* 0x0001e8000c101524 */
[----:B------:R1:W-:Y:S01]  /*11830*/  @P5 STG.E.U16 desc[UR36][R4.64+0x70], R9 ;  /* 0x0000700904005986 */ /* 0x0003e2000c101524 */
[----:B0-----:R-:W-:-:S04]  /*11840*/  F2FP.BF16.F32.PACK_AB R3, RZ, R10 ;  /* 0x0000000aff03723e */ /* 0x001fc800000010ff */
[----:B------:R-:W-:Y:S01]  /*11850*/  PRMT R10, R3, 0x7610, R10 ;  /* 0x00007610030a7816 */ /* 0x000fe2000000000a */
[----:B-1----:R-:W3:Y:S04]  /*11860*/  LDL.LU R9, [R1+0x7c] ;  /* 0x00007c0001097983 */ /* 0x002ee80000300800 */
[----:B------:R0:W-:Y:S01]  /*11870*/  @P6 STG.E.U16 desc[UR36][R4.64+0x72], R10 ;  /* 0x0000720a04006986 */ /* 0x0001e2000c101524 */
[----:B--2---:R-:W-:-:S05]  /*11880*/  FMUL R8, R8, R2 ;  /* 0x0000000208087220 */ /* 0x004fca0000400000 */
[----:B------:R-:W-:Y:S02]  /*11890*/  F2FP.BF16.F32.PACK_AB R3, RZ, R8 ;  /* 0x00000008ff03723e */ /* 0x000fe400000010ff */
[----:B------:R-:W2:Y:S02]  /*118a0*/  LDL.LU R8, [R1+0x80] ;  /* 0x0000800001087983 */ /* 0x000ea40000300800 */
[----:B0-----:R-:W-:Y:S02]  /*118b0*/  PRMT R10, R3, 0x7610, R10 ;  /* 0x00007610030a7816 */ /* 0x001fe4000000000a */
[----:B------:R-:W4:Y:S01]  /*118c0*/  LDL.LU R3, [R1+0x84] ;  /* 0x0000840001037983 */ /* 0x000f220000300800 */
[----:B------:R-:W-:-:S13]  /*118d0*/  ISETP.GT.AND P0, PT, R0, 0x38, P2 ;  /* 0x000000380000780c */ /* 0x000fda0001704270 */
[----:B------:R0:W-:Y:S01]  /*118e0*/  @P0 STG.E.U16 desc[UR36][R6.64+0x70], R10 ;  /* 0x0000700a06000986 */ /* 0x0001e2000c101524 */
[-C--:B--2---:R-:W-:Y:S01]  /*118f0*/  FMUL R8, R8, R2.reuse ;  /* 0x0000000208087220 */ /* 0x084fe20000400000 */
[----:B----4-:R-:W-:-:S04]  /*11900*/  FMUL R3, R3, R2 ;  /* 0x0000000203037220 */ /* 0x010fc80000400000 */
[----:B0-----:R-:W-:Y:S02]  /*11910*/  F2FP.BF16.F32.PACK_AB R10, RZ, R8 ;  /* 0x00000008ff0a723e */ /* 0x001fe400000010ff */
[----:B------:R-:W-:Y:S02]  /*11920*/  F2FP.BF16.F32.PACK_AB R8, RZ, R3 ;  /* 0x00000003ff08723e */ /* 0x000fe400000010ff */
[----:B------:R-:W2:Y:S01]  /*11930*/  LDL.LU R3, [R1+0x88] ;  /* 0x0000880001037983 */ /* 0x000ea20000300800 */
[----:B------:R-:W-:Y:S01]  /*11940*/  ISETP.GT.AND P1, PT, R0, 0x39, P2 ;  /* 0x000000390000780c */ /* 0x000fe20001724270 */
[----:B---3--:R-:W-:-:S05]  /*11950*/  FMUL R9, R9, R2 ;  /* 0x0000000209097220 */ /* 0x008fca0000400000 */
[----:B------:R-:W-:-:S07]  /*11960*/  F2FP.BF16.F32.PACK_AB R9, RZ, R9 ;  /* 0x00000009ff09723e */ /* 0x000fce00000010ff */
[----:B------:R0:W-:Y:S04]  /*11970*/  @P1 STG.E.U16 desc[UR36][R6.64+0x72], R9 ;  /* 0x0000720906001986 */ /* 0x0001e8000c101524 */
[----:B0-----:R-:W3:Y:S01]  /*11980*/  LDL.LU R9, [R1+0x94] ;  /* 0x0000940001097983 */ /* 0x001ee20000300800 */
[----:B--2---:R-:W-:-:S05]  /*11990*/  FMUL R3, R3, R2 ;  /* 0x0000000203037220 */ /* 0x004fca0000400000 */
[----:B------:R-:W-:-:S04]  /*119a0*/  F2FP.BF16.F32.PACK_AB R3, RZ, R3 ;  /* 0x00000003ff03723e */ /* 0x000fc800000010ff */
[----:B------:R-:W-:Y:S02]  /*119b0*/  PRMT R12, R3, 0x7610, R12 ;  /* 0x00007610030c7816 */ /* 0x000fe4000000000c */
[----:B------:R-:W2:Y:S01]  /*119c0*/  LDL.LU R3, [R1+0x90] ;  /* 0x0000900001037983 */ /* 0x000ea20000300800 */
[----:B------:R-:W-:-:S13]  /*119d0*/  ISETP.GT.AND P4, PT, R0, 0x40, P3 ;  /* 0x000000400000780c */ /* 0x000fda0001f84270 */
[----:B------:R0:W-:Y:S01]  /*119e0*/  @P4 STG.E.U16 desc[UR36][R4.64+0x80], R10 ;  /* 0x0000800a04004986 */ /* 0x0001e2000c101524 */
[----:B--2---:R-:W-:-:S05]  /*119f0*/  FMUL R3, R3, R2 ;  /* 0x0000000203037220 */ /* 0x004fca0000400000 */
[----:B0-----:R-:W-:Y:S02]  /*11a00*/  F2FP.BF16.F32.PACK_AB R10, RZ, R3 ;  /* 0x00000003ff0a723e */ /* 0x001fe400000010ff */
[----:B------:R-:W2:Y:S01]  /*11a10*/  LDL.LU R3, [R1+0x98] ;  /* 0x0000980001037983 */ /* 0x000ea20000300800 */
[C---:B------:R-:W-:Y:S02]  /*11a20*/  ISETP.GT.AND P5, PT, R0.reuse, 0x41, P3 ;  /* 0x000000410000780c */ /* 0x040fe40001fa4270 */
[C---:B------:R-:W-:Y:S01]  /*11a30*/  ISETP.GT.AND P0, PT, R0.reuse, 0x40, P2 ;  /* 0x000000400000780c */ /* 0x040fe20001704270 */
[-C--:B---3--:R-:W-:Y:S01]  /*11a40*/  FMUL R9, R9, R2.reuse ;  /* 0x0000000209097220 */ /* 0x088fe20000400000 */
[C---:B------:R-:W-:Y:S01]  /*11a50*/  ISETP.GT.AND P1, PT, R0.reuse, 0x41, P2 ;  /* 0x000000410000780c */ /* 0x040fe20001724270 */
[----:B------:R-:W-:Y:S01]  /*11a60*/  FMUL R11, R11, R2 ;  /* 0x000000020b0b7220 */ /* 0x000fe20000400000 */
[----:B------:R-:W-:Y:S02]  /*11a70*/  ISETP.GT.AND P4, PT, R0, 0x48, P3 ;  /* 0x000000480000780c */ /* 0x000fe40001f84270 */
[----:B------:R-:W-:-:S05]  /*11a80*/  F2FP.BF16.F32.PACK_AB R9, RZ, R9 ;  /* 0x00000009ff09723e */ /* 0x000fca00000010ff */
[----:B------:R0:W-:Y:S01]  /*11a90*/  @P5 STG.E.U16 desc[UR36][R4.64+0x82], R8 ;  /* 0x0000820804005986 */ /* 0x0001e2000c101524 */
[----:B------:R-:W-:-:S03]  /*11aa0*/  ISETP.GT.AND P5, PT, R0, 0x49, P3 ;  /* 0x000000490000780c */ /* 0x000fc60001fa4270 */
[----:B------:R1:W-:Y:S01]  /*11ab0*/  @P0 STG.E.U16 desc[UR36][R6.64+0x80], R12 ;  /* 0x0000800c06000986 */ /* 0x0003e2000c101524 */
[----:B------:R-:W-:Y:S02]  /*11ac0*/  ISETP.GT.AND P0, PT, R0, 0x48, P2 ;  /* 0x000000480000780c */ /* 0x000fe40001704270 */
[----:B------:R-:W-:Y:S02]  /*11ad0*/  F2FP.BF16.F32.PACK_AB R11, RZ, R11 ;  /* 0x0000000bff0b723e */ /* 0x000fe400000010ff */
[----:B0-----:R-:W-:-:S03]  /*11ae0*/  PRMT R8, R10, 0x7610, R8 ;  /* 0x000076100a087816 */ /* 0x001fc60000000008 */
[----:B------:R-:W-:Y:S01]  /*11af0*/  @P1 STG.E.U16 desc[UR36][R6.64+0x82], R11 ;  /* 0x0000820b06001986 */ /* 0x000fe2000c101524 */
[----:B-1----:R-:W-:Y:S02]  /*11b00*/  PRMT R12, R9, 0x7610, R12 ;  /* 0x00007610090c7816 */ /* 0x002fe4000000000c */
[C---:B------:R-:W-:Y:S01]  /*11b10*/  ISETP.GT.AND P1, PT, R0.reuse, 0x49, P2 ;  /* 0x000000490000780c */ /* 0x040fe20001724270 */
[----:B------:R0:W-:Y:S01]  /*11b20*/  @P4 STG.E.U16 desc[UR36][R4.64+0x90], R8 ;  /* 0x0000900804004986 */ /* 0x0001e2000c101524 */
[----:B------:R-:W-:-:S03]  /*11b30*/  ISETP.GT.AND P4, PT, R0, 0x50, P3 ;  /* 0x000000500000780c */ /* 0x000fc60001f84270 */
[----:B------:R1:W-:Y:S01]  /*11b40*/  @P5 STG.E.U16 desc[UR36][R4.64+0x92], R12 ;  /* 0x0000920c04005986 */ /* 0x0003e2000c101524 */
[----:B0-----:R-:W-:Y:S01]  /*11b50*/  FMUL R8, R233, R2 ;  /* 0x00000002e9087220 */ /* 0x001fe20000400000 */
[----:B------:R-:W-:-:S04]  /*11b60*/  ISETP.GT.AND P5, PT, R0, 0x51, P3 ;  /* 0x000000510000780c */ /* 0x000fc80001fa4270 */
[----:B------:R-:W-:-:S04]  /*11b70*/  F2FP.BF16.F32.PACK_AB R8, RZ, R8 ;  /* 0x00000008ff08723e */ /* 0x000fc800000010ff */
[----:B-1----:R-:W-:Y:S02]  /*11b80*/  PRMT R12, R8, 0x7610, R12 ;  /* 0x00007610080c7816 */ /* 0x002fe4000000000c */
[----:B------:R-:W-:Y:S01]  /*11b90*/  ISETP.GT.AND P6, PT, R0, 0x71, P3 ;  /* 0x000000710000780c */ /* 0x000fe20001fc4270 */
[----:B--2---:R-:W-:-:S05]  /*11ba0*/  FMUL R3, R3, R2 ;  /* 0x0000000203037220 */ /* 0x004fca0000400000 */
[----:B------:R-:W-:Y:S01]  /*11bb0*/  F2FP.BF16.F32.PACK_AB R10, RZ, R3 ;  /* 0x00000003ff0a723e */ /* 0x000fe200000010ff */
[----:B------:R-:W-:-:S05]  /*11bc0*/  FMUL R3, R235, R2 ;  /* 0x00000002eb037220 */ /* 0x000fca0000400000 */
[----:B------:R-:W-:Y:S01]  /*11bd0*/  F2FP.BF16.F32.PACK_AB R9, RZ, R3 ;  /* 0x00000003ff09723e */ /* 0x000fe200000010ff */
[-C--:B------:R-:W-:Y:S01]  /*11be0*/  FMUL R3, R234, R2.reuse ;  /* 0x00000002ea037220 */ /* 0x080fe20000400000 */
[----:B------:R0:W-:Y:S04]  /*11bf0*/  @P0 STG.E.U16 desc[UR36][R6.64+0x90], R10 ;  /* 0x0000900a06000986 */ /* 0x0001e8000c101524 */
[----:B------:R-:W-:Y:S02]  /*11c00*/  F2FP.BF16.F32.PACK_AB R3, RZ, R3 ;  /* 0x00000003ff03723e */ /* 0x000fe400000010ff */
[----:B------:R-:W-:Y:S01]  /*11c10*/  PRMT R11, R9, 0x7610, R11 ;  /* 0x00007610090b7816 */ /* 0x000fe2000000000b */
[-C--:B------:R-:W-:Y:S01]  /*11c20*/  FMUL R9, R232, R2.reuse ;  /* 0x00000002e8097220 */ /* 0x080fe20000400000 */
[----:B0-----:R-:W-:Y:S01]  /*11c30*/  PRMT R10, R3, 0x7610, R10 ;  /* 0x00007610030a7816 */ /* 0x001fe2000000000a */
[----:B------:R-:W-:-:S02]  /*11c40*/  FMUL R3, R231, R2 ;  /* 0x00000002e7037220 */ /* 0x000fc40000400000 */
[----:B------:R0:W-:Y:S01]  /*11c50*/  @P1 STG.E.U16 desc[UR36][R6.64+0x92], R11 ;  /* 0x0000920b06001986 */ /* 0x0001e2000c101524 */
[----:B------:R-:W-:Y:S02]  /*11c60*/  ISETP.GT.AND P1, PT, R0, 0x50, P2 ;  /* 0x000000500000780c */ /* 0x000fe40001724270 */
[----:B------:R-:W-:Y:S02]  /*11c70*/  F2FP.BF16.F32.PACK_AB R9, RZ, R9 ;  /* 0x00000009ff09723e */ /* 0x000fe400000010ff */
[----:B------:R-:W-:Y:S01]  /*11c80*/  F2FP.BF16.F32.PACK_AB R8, RZ, R3 ;  /* 0x00000003ff08723e */ /* 0x000fe200000010ff */
[----:B------:R-:W-:Y:S01]  /*11c90*/  FMUL R3, R230, R2 ;  /* 0x00000002e6037220 */ /* 0x000fe20000400000 */
[C---:B------:R-:W-:Y:S01]  /*11ca0*/  ISETP.GT.AND P0, PT, R0.reuse, 0x51, P2 ;  /* 0x000000510000780c */ /* 0x040fe20001704270 */
[----:B------:R1:W-:Y:S01]  /*11cb0*/  @P4 STG.E.U16 desc[UR36][R4.64+0xa0], R10 ;  /* 0x0000a00a04004986 */ /* 0x0003e2000c101524 */
[----:B------:R-:W-:Y:S02]  /*11cc0*/  ISETP.GT.AND P4, PT, R0, 0x58, P3 ;  /* 0x000000580000780c */ /* 0x000fe40001f84270 */
[----:B0-----:R-:W-:-:S02]  /*11cd0*/  PRMT R11, R9, 0x7610, R11 ;  /* 0x00007610090b7816 */ /* 0x001fc4000000000b */
[----:B------:R-:W-:Y:S01]  /*11ce0*/  F2FP.BF16.F32.PACK_AB R9, RZ, R3 ;  /* 0x00000003ff09723e */ /* 0x000fe200000010ff */
[-C--:B------:R-:W-:Y:S01]  /*11cf0*/  FMUL R3, R228, R2.reuse ;  /* 0x00000002e4037220 */ /* 0x080fe20000400000 */
[----:B------:R-:W-:Y:S01]  /*11d00*/  PRMT R13, R8, 0x7610, R13 ;  /* 0x00007610080d7816 */ /* 0x000fe2000000000d */
[----:B------:R-:W-:Y:S01]  /*11d10*/  FMUL R8, R229, R2 ;  /* 0x00000002e5087220 */ /* 0x000fe20000400000 */
[----:B------:R-:W-:Y:S01]  /*11d20*/  @P5 STG.E.U16 desc[UR36][R4.64+0xa2], R12 ;  /* 0x0000a20c04005986 */ /* 0x000fe2000c101524 */
[----:B------:R-:W-:Y:S02]  /*11d30*/  ISETP.GT.AND P5, PT, R0, 0x59, P3 ;  /* 0x000000590000780c */ /* 0x000fe40001fa4270 */
[----:B------:R-:W-:Y:S01]  /*11d40*/  F2FP.BF16.F32.PACK_AB R3, RZ, R3 ;  /* 0x00000003ff03723e */ /* 0x000fe200000010ff */
[----:B------:R0:W-:Y:S01]  /*11d50*/  @P1 STG.E.U16 desc[UR36][R6.64+0xa0], R11 ;  /* 0x0000a00b06001986 */ /* 0x0001e2000c101524 */
[----:B-1----:R-:W-:Y:S01]  /*11d60*/  F2FP.BF16.F32.PACK_AB R10, RZ, R8 ;  /* 0x00000008ff0a723e */ /* 0x002fe200000010ff */
[----:B------:R-:W-:-:S02]  /*11d70*/  FMUL R8, R227, R2 ;  /* 0x00000002e3087220 */ /* 0x000fc40000400000 */
[----:B------:R-:W-:Y:S01]  /*11d80*/  @P0 STG.E.U16 desc[UR36][R6.64+0xa2], R13 ;  /* 0x0000a20d06000986 */ /* 0x000fe2000c101524 */
[C---:B------:R-:W-:Y:S02]  /*11d90*/  ISETP.GT.AND P0, PT, R0.reuse, 0x58, P2 ;  /* 0x000000580000780c */ /* 0x040fe40001704270 */
[C---:B------:R-:W-:Y:S01]  /*11da0*/  ISETP.GT.AND P1, PT, R0.reuse, 0x59, P2 ;  /* 0x000000590000780c */ /* 0x040fe20001724270 */
[----:B------:R1:W-:Y:S01]  /*11db0*/  @P4 STG.E.U16 desc[UR36][R4.64+0xb0], R9 ;  /* 0x0000b00904004986 */ /* 0x0003e2000c101524 */
[----:B------:R-:W-:Y:S02]  /*11dc0*/  ISETP.GT.AND P4, PT, R0, 0x60, P3 ;  /* 0x000000600000780c */ /* 0x000fe40001f84270 */
[----:B0-----:R-:W-:Y:S01]  /*11dd0*/  PRMT R11, R3, 0x7610, R11 ;  /* 0x00007610030b7816 */ /* 0x001fe2000000000b */
[----:B------:R-:W-:Y:S01]  /*11de0*/  FMUL R3, R226, R2 ;  /* 0x00000002e2037220 */ /* 0x000fe20000400000 */
[----:B------:R-:W-:Y:S01]  /*11df0*/  F2FP.BF16.F32.PACK_AB R8, RZ, R8 ;  /* 0x00000008ff08723e */ /* 0x000fe200000010ff */
[----:B------:R0:W-:Y:S03]  /*11e00*/  @P5 STG.E.U16 desc[UR36][R4.64+0xb2], R10 ;  /* 0x0000b20a04005986 */ /* 0x0001e6000c101524 */
[----:B-1----:R-:W-:Y:S01]  /*11e10*/  F2FP.BF16.F32.PACK_AB R9, RZ, R3 ;  /* 0x00000003ff09723e */ /* 0x002fe200000010ff */
[-C--:B------:R-:W-:Y:S01]  /*11e20*/  FMUL R3, R225, R2.reuse ;  /* 0x00000002e1037220 */ /* 0x080fe20000400000 */
[----:B------:R-:W-:Y:S01]  /*11e30*/  PRMT R12, R8, 0x7610, R12 ;  /* 0x00007610080c7816 */ /* 0x000fe2000000000c */
[----:B------:R-:W-:Y:S01]  /*11e40*/  FMUL R8, R224, R2 ;  /* 0x00000002e0087220 */ /* 0x000fe20000400000 */
[----:B------:R1:W-:Y:S01]  /*11e50*/  @P0 STG.E.U16 desc[UR36][R6.64+0xb0], R11 ;  /* 0x0000b00b06000986 */ /* 0x0003e2000c101524 */
[----:B0-----:R-:W-:-:S02]  /*11e60*/  PRMT R10, R9, 0x7610, R10 ;  /* 0x00007610090a7816 */ /* 0x001fc4000000000a */
[----:B------:R-:W-:Y:S01]  /*11e70*/  F2FP.BF16.F32.PACK_AB R3, RZ, R3 ;  /* 0x00000003ff03723e */ /* 0x000fe200000010ff */
[----:B------:R0:W-:Y:S01]  /*11e80*/  @P1 STG.E.U16 desc[UR36][R6.64+0xb2], R12 ;  /* 0x0000b20c06001986 */ /* 0x0001e2000c101524 */
[C---:B------:R-:W-:Y:S01]  /*11e90*/  ISETP.GT.AND P5, PT, R0.reuse, 0x61, P3 ;  /* 0x000000610000780c */ /* 0x040fe20001fa4270 */
[-C--:B------:R-:W-:Y:S01]  /*11ea0*/  FMUL R9, R223, R2.reuse ;  /* 0x00000002df097220 */ /* 0x080fe20000400000 */
[C---:B------:R-:W-:Y:S01]  /*11eb0*/  ISETP.GT.AND P1, PT, R0.reuse, 0x60, P2 ;  /* 0x000000600000780c */ /* 0x040fe20001724270 */
[----:B------:R-:W-:Y:S01]  /*11ec0*/  @P4 STG.E.U16 desc[UR36][R4.64+0xc0], R10 ;  /* 0x0000c00a04004986 */ /* 0x000fe2000c101524 */
[----:B------:R-:W-:Y:S02]  /*11ed0*/  ISETP.GT.AND P4, PT, R0, 0x61, P2 ;  /* 0x000000610000780c */ /* 0x000fe40001784270 */
[----:B-1----:R-:W-:Y:S01]  /*11ee0*/  PRMT R11, R3, 0x7610, R11 ;  /* 0x00007610030b7816 */ /* 0x002fe2000000000b */
[----:B------:R-:W-:Y:S01]  /*11ef0*/  FMUL R3, R222, R2 ;  /* 0x00000002de037220 */ /* 0x000fe20000400000 */
[----:B------:R-:W-:-:S02]  /*11f00*/  F2FP.BF16.F32.PACK_AB R8, RZ, R8 ;  /* 0x00000008ff08723e */ /* 0x000fc400000010ff */
[----:B------:R-:W-:Y:S02]  /*11f10*/  F2FP.BF16.F32.PACK_AB R9, RZ, R9 ;  /* 0x00000009ff09723e */ /* 0x000fe400000010ff */
[----:B0-----:R-:W-:Y:S02]  /*11f20*/  PRMT R12, R8, 0x7610, R12 ;  /* 0x00007610080c7816 */ /* 0x001fe4000000000c */
[----:B------:R-:W-:Y:S01]  /*11f30*/  F2FP.BF16.F32.PACK_AB R8, RZ, R3 ;  /* 0x00000003ff08723e */ /* 0x000fe200000010ff */
[-C--:B------:R-:W-:Y:S01]  /*11f40*/  FMUL R3, R221, R2.reuse ;  /* 0x00000002dd037220 */ /* 0x080fe20000400000 */
[----:B------:R-:W-:Y:S01]  /*11f50*/  PRMT R13, R9, 0x7610, R13 ;  /* 0x00007610090d7816 */ /* 0x000fe2000000000d */
[----:B------:R0:W-:Y:S01]  /*11f60*/  @P5 STG.E.U16 desc[UR36][R4.64+0xc2], R11 ;  /* 0x0000c20b04005986 */ /* 0x0001e2000c101524 */
[----:B------:R-:W-:Y:S02]  /*11f70*/  ISETP.GT.AND P0, PT, R0, 0x68, P3 ;  /* 0x000000680000780c */ /* 0x000fe40001f04270 */
[----:B------:R-:W-:Y:S01]  /*11f80*/  F2FP.BF16.F32.PACK_AB R9, RZ, R3 ;  /* 0x00000003ff09723e */ /* 0x000fe200000010ff */
[----:B------:R1:W-:Y:S01]  /*11f90*/  @P1 STG.E.U16 desc[UR36][R6.64+0xc0], R12 ;  /* 0x0000c00c06001986 */ /* 0x0003e2000c101524 */
[----:B------:R-:W-:-:S03]  /*11fa0*/  FMUL R3, R219, R2 ;  /* 0x00000002db037220 */ /* 0x000fc60000400000 */
[----:B------:R-:W-:Y:S01]  /*11fb0*/  @P4 STG.E.U16 desc[UR36][R6.64+0xc2], R13 ;  /* 0x0000c20d06004986 */ /* 0x000fe2000c101524 */
[----:B------:R-:W-:Y:S02]  /*11fc0*/  ISETP.GT.AND P4, PT, R0, 0x69, P3 ;  /* 0x000000690000780c */ /* 0x000fe40001f84270 */
[----:B------:R-:W-:Y:S01]  /*11fd0*/  PRMT R14, R8, 0x7610, R14 ;  /* 0x00007610080e7816 */ /* 0x000fe2000000000e */
[-C--:B------:R-:W-:Y:S01]  /*11fe0*/  FMUL R8, R220, R2.reuse ;  /* 0x00000002dc087220 */ /* 0x080fe20000400000 */
[----:B------:R-:W-:Y:S02]  /*11ff0*/  F2FP.BF16.F32.PACK_AB R3, RZ, R3 ;  /* 0x00000003ff03723e */ /* 0x000fe400000010ff */
[----:B------:R-:W-:Y:S01]  /*12000*/  ISETP.GT.AND P1, PT, R0, 0x68, P2 ;  /* 0x000000680000780c */ /* 0x000fe20001724270 */
[----:B------:R-:W-:Y:S01]  /*12010*/  @P0 STG.E.U16 desc[UR36][R4.64+0xd0], R14 ;  /* 0x0000d00e04000986 */ /* 0x000fe2000c101524 */
[----:B0-----:R-:W-:Y:S01]  /*12020*/  PRMT R11, R3, 0x7610, R11 ;  /* 0x00007610030b7816 */ /* 0x001fe2000000000b */
[----:B------:R-:W-:Y:S01]  /*12030*/  FMUL R3, R217, R2 ;  /* 0x00000002d9037220 */ /* 0x000fe20000400000 */
[----:B------:R-:W-:Y:S01]  /*12040*/  F2FP.BF16.F32.PACK_AB R10, RZ, R8 ;  /* 0x00000008ff0a723e */ /* 0x000fe200000010ff */
[----:B------:R-:W-:Y:S01]  /*12050*/  FMUL R8, R218, R2 ;  /* 0x00000002da087220 */ /* 0x000fe20000400000 */
[C---:B------:R-:W-:Y:S01]  /*12060*/  ISETP.GT.AND P0, PT, R0.reuse, 0x69, P2 ;  /* 0x000000690000780c */ /* 0x040fe20001704270 */
[----:B------:R0:W-:Y:S01]  /*12070*/  @P4 STG.E.U16 desc[UR36][R4.64+0xd2], R9 ;  /* 0x0000d20904004986 */ /* 0x0001e2000c101524 */
[----:B------:R-:W-:-:S02]  /*12080*/  ISETP.GT.AND P5, PT, R0, 0x70, P3 ;  /* 0x000000700000780c */ /* 0x000fc40001fa4270 */
[----:B------:R-:W-:-:S04]  /*12090*/  F2FP.BF16.F32.PACK_AB R8, RZ, R8 ;  /* 0x00000008ff08723e */ /* 0x000fc800000010ff */
[----:B-1----:R-:W-:Y:S02]  /*120a0*/  PRMT R12, R8, 0x7610, R12 ;  /* 0x00007610080c7816 */ /* 0x002fe4000000000c */
[----:B0-----:R-:W-:Y:S01]  /*120b0*/  F2FP.BF16.F32.PACK_AB R9, RZ, R3 ;  /* 0x00000003ff09723e */ /* 0x001fe200000010ff */
[-C--:B------:R-:W-:Y:S01]  /*120c0*/  FMUL R3, R216, R2.reuse ;  /* 0x00000002d8037220 */ /* 0x080fe20000400000 */
[----:B------:R-:W-:Y:S01]  /*120d0*/  FMUL R8, R215, R2 ;  /* 0x00000002d7087220 */ /* 0x000fe20000400000 */
[----:B------:R0:W-:Y:S03]  /*120e0*/  @P1 STG.E.U16 desc[UR36][R6.64+0xd0], R10 ;  /* 0x0000d00a06001986 */ /* 0x0001e6000c101524 */
[----:B------:R-:W-:Y:S01]  /*120f0*/  F2FP.BF16.F32.PACK_AB R3, RZ, R3 ;  /* 0x00000003ff03723e */ /* 0x000fe200000010ff */
[----:B------:R1:W-:Y:S01]  /*12100*/  @P0 STG.E.U16 desc[UR36][R6.64+0xd2], R11 ;  /* 0x0000d20b06000986 */ /* 0x0003e2000c101524 */
[----:B------:R-:W-:-:S02]  /*12110*/  ISETP.GT.AND P1, PT, R0, 0x70, P2 ;  /* 0x000000700000780c */ /* 0x000fc40001724270 */
[----:B------:R-:W-:Y:S01]  /*12120*/  F2FP.BF16.F32.PACK_AB R8, RZ, R8 ;  /* 0x00000008ff08723e */ /* 0x000fe200000010ff */
[----:B------:R2:W-:Y:S01]  /*12130*/  @P5 STG.E.U16 desc[UR36][R4.64+0xe0], R12 ;  /* 0x0000e00c04005986 */ /* 0x0005e2000c101524 */
[----:B0-----:R-:W-:Y:S01]  /*12140*/  PRMT R10, R9, 0x7610, R10 ;  /* 0x00007610090a7816 */ /* 0x001fe2000000000a */
[-C--:B------:R-:W-:Y:S01]  /*12150*/  FMUL R9, R214, R2.reuse ;  /* 0x00000002d6097220 */ /* 0x080fe20000400000 */
[----:B-1----:R-:W-:Y:S01]  /*12160*/  PRMT R11, R3, 0x7610, R11 ;  /* 0x00007610030b7816 */ /* 0x002fe2000000000b */
[----:B------:R-:W-:-:S03]  /*12170*/  FMUL R3, R213, R2 ;  /* 0x00000002d5037220 */ /* 0x000fc60000400000 */
[----:B------:R-:W-:Y:S02]  /*12180*/  F2FP.BF16.F32.PACK_AB R9, RZ, R9 ;  /* 0x00000009ff09723e */ /* 0x000fe400000010ff */
[----:B--2---:R-:W-:Y:S02]  /*12190*/  PRMT R12, R8, 0x7610, R12 ;  /* 0x00007610080c7816 */ /* 0x004fe4000000000c */
[----:B------:R-:W-:Y:S01]  /*121a0*/  F2FP.BF16.F32.PACK_AB R8, RZ, R3 ;  /* 0x00000003ff08723e */ /* 0x000fe200000010ff */
[----:B------:R-:W-:Y:S01]  /*121b0*/  FMUL R3, R212, R2 ;  /* 0x00000002d4037220 */ /* 0x000fe20000400000 */
[C---:B------:R-:W-:Y:S02]  /*121c0*/  ISETP.GT.AND P4, PT, R0.reuse, 0x71, P2 ;  /* 0x000000710000780c */ /* 0x040fe40001784270 */
[----:B------:R-:W-:Y:S01]  /*121d0*/  ISETP.GT.AND P5, PT, R0, 0x78, P3 ;  /* 0x000000780000780c */ /* 0x000fe20001fa4270 */
[----:B------:R0:W-:Y:S01]  /*121e0*/  @P6 STG.E.U16 desc[UR36][R4.64+0xe2], R10 ;  /* 0x0000e20a04006986 */ /* 0x0001e2000c101524 */
[----:B------:R-:W-:-:S02]  /*121f0*/  PRMT R13, R9, 0x7610, R13 ;  /* 0x00007610090d7816 */ /* 0x000fc4000000000d */
[----:B------:R-:W-:Y:S01]  /*12200*/  F2FP.BF16.F32.PACK_AB R9, RZ, R3 ;  /* 0x00000003ff09723e */ /* 0x000fe200000010ff */
[----:B------:R1:W-:Y:S01]  /*12210*/  @P1 STG.E.U16 desc[UR36][R6.64+0xe0], R11 ;  /* 0x0000e00b06001986 */ /* 0x0003e2000c101524 */
[----:B------:R-:W-:Y:S01]  /*12220*/  ISETP.GT.AND P0, PT, R0, 0x79, P3 ;  /* 0x000000790000780c */ /* 0x000fe20001f04270 */
[-C--:B------:R-:W-:Y:S01]  /*12230*/  FMUL R3, R210, R2.reuse ;  /* 0x00000002d2037220 */ /* 0x080fe20000400000 */
[----:B------:R-:W-:Y:S02]  /*12240*/  ISETP.GT.AND P1, PT, R0, 0x78, P2 ;  /* 0x000000780000780c */ /* 0x000fe40001724270 */
[----:B------:R-:W-:Y:S01]  /*12250*/  PRMT R14, R8, 0x7610, R14 ;  /* 0x00007610080e7816 */ /* 0x000fe2000000000e */
[----:B------:R-:W-:Y:S01]  /*12260*/  FMUL R8, R211, R2 ;  /* 0x00000002d3087220 */ /* 0x000fe20000400000 */
[----:B------:R-:W-:Y:S01]  /*12270*/  F2FP.BF16.F32.PACK_AB R3, RZ, R3 ;  /* 0x00000003ff03723e */ /* 0x000fe200000010ff */
[----:B------:R2:W-:Y:S01]  /*12280*/  @P4 STG.E.U16 desc[UR36][R6.64+0xe2], R12 ;  /* 0x0000e20c06004986 */ /* 0x0005e2000c101524 */
[----:B------:R-:W-:-:S02]  /*12290*/  ISETP.GT.AND P4, PT, R0, 0x79, P2 ;  /* 0x000000790000780c */ /* 0x000fc40001784270 */
[----:B0-----:R-:W-:Y:S01]  /*122a0*/  F2FP.BF16.F32.PACK_AB R10, RZ, R8 ;  /* 0x00000008ff0a723e */ /* 0x001fe200000010ff */
[----:B------:R-:W-:Y:S01]  /*122b0*/  @P5 STG.E.U16 desc[UR36][R4.64+0xf0], R13 ;  /* 0x0000f00d04005986 */ /* 0x000fe2000c101524 */
[----:B-1----:R-:W-:Y:S01]  /*122c0*/  PRMT R11, R3, 0x7610, R11 ;  /* 0x00007610030b7816 */ /* 0x002fe2000000000b */
[-C--:B------:R-:W-:Y:S01]  /*122d0*/  FMUL R3, R208, R2.reuse ;  /* 0x00000002d0037220 */ /* 0x080fe20000400000 */
[----:B------:R-:W-:Y:S01]  /*122e0*/  FMUL R8, R209, R2 ;  /* 0x00000002d1087220 */ /* 0x000fe20000400000 */
[C---:B------:R-:W-:Y:S01]  /*122f0*/  ISETP.GT.AND P5, PT, R0.reuse, 0x80, P3 ;  /* 0x000000800000780c */ /* 0x040fe20001fa4270 */
[----:B------:R-:W-:Y:S01]  /*12300*/  @P0 STG.E.U16 desc[UR36][R4.64+0xf2], R14 ;  /* 0x0000f20e04000986 */ /* 0x000fe2000c101524 */
[----:B------:R-:W-:-:S03]  /*12310*/  ISETP.GT.AND P6, PT, R0, 0x81, P3 ;  /* 0x000000810000780c */ /* 0x000fc60001fc4270 */
[----:B------:R0:W-:Y:S01]  /*12320*/  @P1 STG.E.U16 desc[UR36][R6.64+0xf0], R9 ;  /* 0x0000f00906001986 */ /* 0x0001e2000c101524 */
[----:B------:R-:W-:-:S04]  /*12330*/  F2FP.BF16.F32.PACK_AB R8, RZ, R8 ;  /* 0x00000008ff08723e */ /* 0x000fc800000010ff */
[----:B--2---:R-:W-:Y:S01]  /*12340*/  PRMT R12, R8, 0x7610, R12 ;  /* 0x00007610080c7816 */ /* 0x004fe2000000000c */
[-C--:B------:R-:W-:Y:S01]  /*12350*/  FMUL R8, R206, R2.reuse ;  /* 0x00000002ce087220 */ /* 0x080fe20000400000 */
[----:B0-----:R-:W-:Y:S01]  /*12360*/  F2FP.BF16.F32.PACK_AB R9, RZ, R3 ;  /* 0x00000003ff09723e */ /* 0x001fe200000010ff */
[----:B------:R-:W-:Y:S01]  /*12370*/  FMUL R3, R207, R2 ;  /* 0x00000002cf037220 */ /* 0x000fe20000400000 */
[----:B------:R0:W-:Y:S01]  /*12380*/  @P4 STG.E.U16 desc[UR36][R6.64+0xf2], R10 ;  /* 0x0000f20a06004986 */ /* 0x0001e2000c101524 */
[----:B------:R-:W-:-:S03]  /*12390*/  ISETP.GT.AND P0, PT, R0, 0x80, P2 ;  /* 0x000000800000780c */ /* 0x000fc60001704270 */
[----:B------:R-:W-:Y:S01]  /*123a0*/  F2FP.BF16.F32.PACK_AB R3, RZ, R3 ;  /* 0x00000003ff03723e */ /* 0x000fe200000010ff */
[----:B------:R1:W-:Y:S01]  /*123b0*/  @P5 STG.E.U16 desc[UR36][R4.64+0x100], R11 ;  /* 0x0001000b04005986 */ /* 0x0003e2000c101524 */
[----:B------:R-:W-:Y:S02]  /*123c0*/  ISETP.GT.AND P1, PT, R0, 0x81, P2 ;  /* 0x000000810000780c */ /* 0x000fe40001724270 */
[----:B------:R-:W-:Y:S01]  /*123d0*/  F2FP.BF16.F32.PACK_AB R8, RZ, R8 ;  /* 0x00000008ff08723e */ /* 0x000fe200000010ff */
[----:B------:R2:W-:Y:S01]  /*123e0*/  @P6 STG.E.U16 desc[UR36][R4.64+0x102], R12 ;  /* 0x0001020c04006986 */ /* 0x0005e2000c101524 */
[----:B0-----:R-:W-:Y:S01]  /*123f0*/  PRMT R10, R9, 0x7610, R10 ;  /* 0x00007610090a7816 */ /* 0x001fe2000000000a */
[-C--:B------:R-:W-:Y:S01]  /*12400*/  FMUL R9, R205, R2.reuse ;  /* 0x00000002cd097220 */ /* 0x080fe20000400000 */
[----:B-1----:R-:W-:Y:S01]  /*12410*/  PRMT R11, R3, 0x7610, R11 ;  /* 0x00007610030b7816 */ /* 0x002fe2000000000b */
[----:B------:R-:W-:Y:S01]  /*12420*/  FMUL R3, R204, R2 ;  /* 0x00000002cc037220 */ /* 0x000fe20000400000 */
[----:B------:R-:W-:-:S02]  /*12430*/  ISETP.GT.AND P4, PT, R0, 0x88, P3 ;  /* 0x000000880000780c */ /* 0x000fc40001f84270 */
[----:B--2---:R-:W-:Y:S02]  /*12440*/  PRMT R12, R8, 0x7610, R12 ;  /* 0x00007610080c7816 */ /* 0x004fe4000000000c */
[----:B------:R-:W-:Y:S01]  /*12450*/  F2FP.BF16.F32.PACK_AB R8, RZ, R3 ;  /* 0x00000003ff08723e */ /* 0x000fe200000010ff */
[-C--:B------:R-:W-:Y:S01]  /*12460*/  FMUL R3, R203, R2.reuse ;  /* 0x00000002cb037220 */ /* 0x080fe20000400000 */
[----:B------:R-:W-:Y:S02]  /*12470*/  F2FP.BF16.F32.PACK_AB R9, RZ, R9 ;  /* 0x00000009ff09723e */ /* 0x000fe400000010ff */
[C---:B------:R-:W-:Y:S01]  /*12480*/  ISETP.GT.AND P5, PT, R0.reuse, 0x89, P3 ;  /* 0x000000890000780c */ /* 0x040fe20001fa4270 */
[----:B------:R0:W-:Y:S01]  /*12490*/  @P0 STG.E.U16 desc[UR36][R6.64+0x100], R10 ;  /* 0x0001000a06000986 */ /* 0x0001e2000c101524 */
[----:B------:R-:W-:Y:S02]  /*124a0*/  PRMT R13, R9, 0x7610, R13 ;  /* 0x00007610090d7816 */ /* 0x000fe4000000000d */
[----:B------:R-:W-:Y:S01]  /*124b0*/  F2FP.BF16.F32.PACK_AB R9, RZ, R3 ;  /* 0x00000003ff09723e */ /* 0x000fe200000010ff */
[----:B------:R1:W-:Y:S01]  /*124c0*/  @P1 STG.E.U16 desc[UR36][R6.64+0x102], R11 ;  /* 0x0001020b06001986 */ /* 0x0003e2000c101524 */
[C---:B------:R-:W-:Y:S01]  /*124d0*/  ISETP.GT.AND P0, PT, R0.reuse, 0x88, P2 ;  /* 0x000000880000780c */ /* 0x040fe20001704270 */
[----:B------:R-:W-:Y:S01]  /*124e0*/  FMUL R3, R201, R2 ;  /* 0x00000002c9037220 */ /* 0x000fe20000400000 */
[----:B------:R-:W-:-:S02]  /*124f0*/  ISETP.GT.AND P1, PT, R0, 0x89, P2 ;  /* 0x000000890000780c */ /* 0x000fc40001724270 */
[----:B------:R-:W-:Y:S01]  /*12500*/  PRMT R14, R8, 0x7610, R14 ;  /* 0x00007610080e7816 */ /* 0x000fe2000000000e */
[----:B------:R-:W-:Y:S01]  /*12510*/  FMUL R8, R202, R2 ;  /* 0x00000002ca087220 */ /* 0x000fe20000400000 */
[----:B------:R-:W-:Y:S01]  /*12520*/  F2FP.BF16.F32.PACK_AB R3, RZ, R3 ;  /* 0x00000003ff03723e */ /* 0x000fe200000010ff */
[----:B------:R2:W-:Y:S01]  /*12530*/  @P4 STG.E.U16 desc[UR36][R4.64+0x110], R12 ;  /* 0x0001100c04004986 */ /* 0x0005e2000c101524 */
[----:B------:R-:W-:Y:S02]  /*12540*/  ISETP.GT.AND P4, PT, R0, 0x90, P3 ;  /* 0x000000900000780c */ /* 0x000fe40001f84270 */
        /* <DEDUP_REMOVED lines=9> */
[----:B------:R-:W-:Y:S02]  /*125e0*/  F2FP.BF16.F32.PACK_AB R8, RZ, R8 ;  /* 0x00000008ff08723e */ /* 0x000fe400000010ff */
[----:B------:R-:W-:Y:S01]  /*125f0*/  ISETP.GT.AND P1, PT, R0, 0x91, P2 ;  /* 0x000000910000780c */ /* 0x000fe20001724270 */
[----:B------:R1:W-:Y:S01]  /*12600*/  @P4 STG.E.U16 desc[UR36][R4.64+0x120], R10 ;  /* 0x0001200a04004986 */ /* 0x0003e2000c101524 */
[----:B--2---:R-:W-:Y:S01]  /*12610*/  PRMT R12, R8, 0x7610, R12 ;  /* 0x00007610080c7816 */ /* 0x004fe2000000000c */
[-C--:B------:R-:W-:Y:S01]  /*12620*/  FMUL R8, R197, R2.reuse ;  /* 0x00000002c5087220 */ /* 0x080fe20000400000 */
[----:B0-----:R-:W-:Y:S01]  /*12630*/  F2FP.BF16.F32.PACK_AB R9, RZ, R3 ;  /* 0x00000003ff09723e */ /* 0x001fe200000010ff */
[----:B------:R-:W-:Y:S01]  /*12640*/  FMUL R3, R198, R2 ;  /* 0x00000002c6037220 */ /* 0x000fe20000400000 */
[----:B------:R-:W-:Y:S01]  /*12650*/  ISETP.GT.AND P4, PT, R0, 0x98, P3 ;  /* 0x000000980000780c */ /* 0x000fe20001f84270 */
[----:B------:R0:W-:Y:S03]  /*12660*/  @P5 STG.E.U16 desc[UR36][R4.64+0x122], R11 ;  /* 0x0001220b04005986 */ /* 0x0001e6000c101524 */
[----:B------:R-:W-:-:S02]  /*12670*/  F2FP.BF16.F32.PACK_AB R3, RZ, R3 ;  /* 0x00000003ff03723e */ /* 0x000fc400000010ff */
[----:B-1----:R-:W-:Y:S01]  /*12680*/  PRMT R10, R9, 0x7610, R10 ;  /* 0x00007610090a7816 */ /* 0x002fe2000000000a */
[----:B------:R-:W-:Y:S01]  /*12690*/  FMUL R9, R196, R2 ;  /* 0x00000002c4097220 */ /* 0x000fe20000400000 */
[----:B------:R-:W-:Y:S01]  /*126a0*/  F2FP.BF16.F32.PACK_AB R8, RZ, R8 ;  /* 0x00000008ff08723e */ /* 0x000fe200000010ff */
[----:B------:R1:W-:Y:S01]  /*126b0*/  @P0 STG.E.U16 desc[UR36][R6.64+0x120], R12 ;  /* 0x0001200c06000986 */ /* 0x0003e2000c101524 */
[----:B0-----:R-:W-:Y:S01]  /*126c0*/  PRMT R11, R3, 0x7610, R11 ;  /* 0x00007610030b7816 */ /* 0x001fe2000000000b */
[----:B------:R-:W-:Y:S01]  /*126d0*/  FMUL R3, R195, R2 ;  /* 0x00000002c3037220 */ /* 0x000fe20000400000 */
[C---:B------:R-:W-:Y:S01]  /*126e0*/  ISETP.GT.AND P5, PT, R0.reuse, 0x99, P3 ;  /* 0x000000990000780c */ /* 0x040fe20001fa4270 */
[----:B------:R0:W-:Y:S01]  /*126f0*/  @P1 STG.E.U16 desc[UR36][R6.64+0x122], R10 ;  /* 0x0001220a06001986 */ /* 0x0001e2000c101524 */
[----:B------:R-:W-:Y:S02]  /*12700*/  ISETP.GT.AND P1, PT, R0, 0x98, P2 ;  /* 0x000000980000780c */ /* 0x000fe40001724270 */
[----:B------:R-:W-:-:S02]  /*12710*/  F2FP.BF16.F32.PACK_AB R9, RZ, R9 ;  /* 0x00000009ff09723e */ /* 0x000fc400000010ff */
[----:B-1----:R-:W-:Y:S02]  /*12720*/  PRMT R12, R8, 0x7610, R12 ;  /* 0x00007610080c7816 */ /* 0x002fe4000000000c */
[----:B------:R-:W-:Y:S01]  /*12730*/  F2FP.BF16.F32.PACK_AB R8, RZ, R3 ;  /* 0x00000003ff08723e */ /* 0x000fe200000010ff */
[-C--:B------:R-:W-:Y:S01]  /*12740*/  FMUL R3, R194, R2.reuse ;  /* 0x00000002c2037220 */ /* 0x080fe20000400000 */
[C---:B------:R-:W-:Y:S01]  /*12750*/  ISETP.GT.AND P0, PT, R0.reuse, 0x99, P2 ;  /* 0x000000990000780c */ /* 0x040fe20001704270 */
[----:B------:R1:W-:Y:S01]  /*12760*/  @P4 STG.E.U16 desc[UR36][R4.64+0x130], R11 ;  /* 0x0001300b04004986 */ /* 0x0003e2000c101524 */
[----:B------:R-:W-:Y:S02]  /*12770*/  ISETP.GT.AND P4, PT, R0, 0xa0, P3 ;  /* 0x000000a00000780c */ /* 0x000fe40001f84270 */
[----:B------:R-:W-:Y:S02]  /*12780*/  PRMT R13, R9, 0x7610, R13 ;  /* 0x00007610090d7816 */ /* 0x000fe4000000000d */
[----:B------:R-:W-:Y:S01]  /*12790*/  F2FP.BF16.F32.PACK_AB R9, RZ, R3 ;  /* 0x00000003ff09723e */ /* 0x000fe200000010ff */
[-C--:B------:R-:W-:Y:S01]  /*127a0*/  FMUL R3, R192, R2.reuse ;  /* 0x00000002c0037220 */ /* 0x080fe20000400000 */
[----:B------:R-:W-:Y:S01]  /*127b0*/  PRMT R14, R8, 0x7610, R14 ;  /* 0x00007610080e7816 */ /* 0x000fe2000000000e */
[----:B------:R-:W-:Y:S01]  /*127c0*/  FMUL R8, R193, R2 ;  /* 0x00000002c1087220 */ /* 0x000fe20000400000 */
[----:B------:R2:W-:Y:S01]  /*127d0*/  @P5 STG.E.U16 desc[UR36][R4.64+0x132], R12 ;  /* 0x0001320c04005986 */ /* 0x0005e2000c101524 */
[----:B------:R-:W-:-:S02]  /*127e0*/  ISETP.GT.AND P5, PT, R0, 0xa1, P3 ;  /* 0x000000a10000780c */ /* 0x000fc40001fa4270 */
[----:B------:R-:W-:Y:S01]  /*127f0*/  F2FP.BF16.F32.PACK_AB R3, RZ, R3 ;  /* 0x00000003ff03723e */ /* 0x000fe200000010ff */
[----:B------:R-:W-:Y:S01]  /*12800*/  @P1 STG.E.U16 desc[UR36][R6.64+0x130], R13 ;  /* 0x0001300d06001986 */ /* 0x000fe2000c101524 */
[----:B0-----:R-:W-:Y:S01]  /*12810*/  F2FP.BF16.F32.PACK_AB R10, RZ, R8 ;  /* 0x00000008ff0a723e */ /* 0x001fe200000010ff */
[-C--:B------:R-:W-:Y:S01]  /*12820*/  FMUL R8, R191, R2.reuse ;  /* 0x00000002bf087220 */ /* 0x080fe20000400000 */
[----:B-1----:R-:W-:Y:S01]  /*12830*/  PRMT R11, R3, 0x7610, R11 ;  /* 0x00007610030b7816 */ /* 0x002fe2000000000b */
[----:B------:R-:W-:Y:S01]  /*12840*/  @P0 STG.E.U16 desc[UR36][R6.64+0x132], R14 ;  /* 0x0001320e06000986 */ /* 0x000fe2000c101524 */
[----:B------:R-:W-:Y:S01]  /*12850*/  ISETP.GT.AND P0, PT, R0, 0xa0, P2 ;  /* 0x000000a00000780c */ /* 0x000fe20001704270 */
[----:B------:R-:W-:Y:S01]  /*12860*/  FMUL R3, R190, R2 ;  /* 0x00000002be037220 */ /* 0x000fe20000400000 */
[C---:B------:R-:W-:Y:S01]  /*12870*/  ISETP.GT.AND P1, PT, R0.reuse, 0xa1, P2 ;  /* 0x000000a10000780c */ /* 0x040fe20001724270 */
[----:B------:R0:W-:Y:S01]  /*12880*/  @P4 STG.E.U16 desc[UR36][R4.64+0x140], R9 ;  /* 0x0001400904004986 */ /* 0x0001e2000c101524 */
[----:B------:R-:W-:-:S02]  /*12890*/  ISETP.GT.AND P4, PT, R0, 0xa8, P3 ;  /* 0x000000a80000780c */ /* 0x000fc40001f84270 */
[----:B------:R-:W-:Y:S01]  /*128a0*/  F2FP.BF16.F32.PACK_AB R8, RZ, R8 ;  /* 0x00000008ff08723e */ /* 0x000fe200000010ff */
[----:B------:R1:W-:Y:S03]  /*128b0*/  @P5 STG.E.U16 desc[UR36][R4.64+0x142], R10 ;  /* 0x0001420a04005986 */ /* 0x0003e6000c101524 */
[----:B--2---:R-:W-:Y:S02]  /*128c0*/  PRMT R12, R8, 0x7610, R12 ;  /* 0x00007610080c7816 */ /* 0x004fe4000000000c */
[----:B0-----:R-:W-:Y:S01]  /*128d0*/  F2FP.BF16.F32.PACK_AB R9, RZ, R3 ;  /* 0x00000003ff09723e */ /* 0x001fe200000010ff */
[-C--:B------:R-:W-:Y:S01]  /*128e0*/  FMUL R3, R189, R2.reuse ;  /* 0x00000002bd037220 */ /* 0x080fe20000400000 */
[-C--:B------:R-:W-:Y:S02]  /*128f0*/  FMUL R8, R188, R2.reuse ;  /* 0x00000002bc087220 */ /* 0x080fe40000400000 */
[----:B-1----:R-:W-:Y:S01]  /*12900*/  PRMT R10, R9, 0x7610, R10 ;  /* 0x00007610090a7816 */ /* 0x002fe2000000000a */
[----:B------:R0:W-:Y:S01]  /*12910*/  @P0 STG.E.U16 desc[UR36][R6.64+0x140], R11 ;  /* 0x0001400b06000986 */ /* 0x0001e2000c101524 */
[----:B------:R-:W-:Y:S01]  /*12920*/  F2FP.BF16.F32.PACK_AB R3, RZ, R3 ;  /* 0x00000003ff03723e */ /* 0x000fe200000010ff */
[----:B------:R-:W-:Y:S01]  /*12930*/  FMUL R9, R187, R2 ;  /* 0x00000002bb097220 */ /* 0x000fe20000400000 */
[C---:B------:R-:W-:Y:S01]  /*12940*/  ISETP.GT.AND P5, PT, R0.reuse, 0xa9, P3 ;  /* 0x000000a90000780c */ /* 0x040fe20001fa4270 */
[----:B------:R1:W-:Y:S01]  /*12950*/  @P1 STG.E.U16 desc[UR36][R6.64+0x142], R12 ;  /* 0x0001420c06001986 */ /* 0x0003e2000c101524 */
[----:B------:R-:W-:-:S03]  /*12960*/  ISETP.GT.AND P1, PT, R0, 0xa8, P2 ;  /* 0x000000a80000780c */ /* 0x000fc60001724270 */
[----:B------:R-:W-:Y:S01]  /*12970*/  @P4 STG.E.U16 desc[UR36][R4.64+0x150], R10 ;  /* 0x0001500a04004986 */ /* 0x000fe2000c101524 */
[----:B------:R-:W-:Y:S02]  /*12980*/  ISETP.GT.AND P4, PT, R0, 0xa9, P2 ;  /* 0x000000a90000780c */ /* 0x000fe40001784270 */
[----:B------:R-:W-:Y:S02]  /*12990*/  F2FP.BF16.F32.PACK_AB R8, RZ, R8 ;  /* 0x00000008ff08723e */ /* 0x000fe400000010ff */
[----:B0-----:R-:W-:Y:S01]  /*129a0*/  PRMT R11, R3, 0x7610, R11 ;  /* 0x00007610030b7816 */ /* 0x001fe2000000000b */
[-C--:B------:R-:W-:Y:S01]  /*129b0*/  FMUL R3, R186, R2.reuse ;  /* 0x00000002ba037220 */ /* 0x080fe20000400000 */
[----:B------:R-:W-:Y:S02]  /*129c0*/  F2FP.BF16.F32.PACK_AB R9, RZ, R9 ;  /* 0x00000009ff09723e */ /* 0x000fe400000010ff */
[----:B-1----:R-:W-:Y:S02]  /*129d0*/  PRMT R12, R8, 0x7610, R12 ;  /* 0x00007610080c7816 */ /* 0x002fe4000000000c */
[----:B------:R-:W-:Y:S01]  /*129e0*/  F2FP.BF16.F32.PACK_AB R8, RZ, R3 ;  /* 0x00000003ff08723e */ /* 0x000fe200000010ff */
[----:B------:R-:W-:Y:S01]  /*129f0*/  FMUL R3, R185, R2 ;  /* 0x00000002b9037220 */ /* 0x000fe20000400000 */
[----:B------:R-:W-:Y:S01]  /*12a00*/  PRMT R13, R9, 0x7610, R13 ;  /* 0x00007610090d7816 */ /* 0x000fe2000000000d */
[----:B------:R0:W-:Y:S01]  /*12a10*/  @P5 STG.E.U16 desc[UR36][R4.64+0x152], R11 ;  /* 0x0001520b04005986 */ /* 0x0001e2000c101524 */
[----:B------:R-:W-:-:S02]  /*12a20*/  ISETP.GT.AND P0, PT, R0, 0xb0, P3 ;  /* 0x000000b00000780c */ /* 0x000fc40001f04270 */
        /* <DEDUP_REMOVED lines=26> */
[----:B------:R-:W-:Y:S02]  /*12bd0*/  ISETP.GT.AND P1, PT, R0, 0xb8, P2 ;  /* 0x000000b80000780c */ /* 0x000fe40001724270 */
[----:B------:R-:W-:Y:S02]  /*12be0*/  F2FP.BF16.F32.PACK_AB R8, RZ, R8 ;  /* 0x00000008ff08723e */ /* 0x000fe400000010ff */
[----:B0-----:R-:W-:Y:S01]  /*12bf0*/  PRMT R10, R9, 0x7610, R10 ;  /* 0x00007610090a7816 */ /* 0x001fe2000000000a */
[-C--:B------:R-:W-:Y:S01]  /*12c00*/  FMUL R9, R178, R2.reuse ;  /* 0x00000002b2097220 */ /* 0x080fe20000400000 */
[----:B-1----:R-:W-:Y:S01]  /*12c10*/  PRMT R11, R3, 0x7610, R11 ;  /* 0x00007610030b7816 */ /* 0x002fe2000000000b */
[----:B------:R-:W-:Y:S01]  /*12c20*/  FMUL R3, R177, R2 ;  /* 0x00000002b1037220 */ /* 0x000fe20000400000 */
[----:B------:R0:W-:Y:S02]  /*12c30*/  @P5 STG.E.U16 desc[UR36][R4.64+0x170], R12 ;  /* 0x0001700c04005986 */ /* 0x0001e4000c101524 */
[----:B------:R-:W-:-:S02]  /*12c40*/  F2FP.BF16.F32.PACK_AB R9, RZ, R9 ;  /* 0x00000009ff09723e */ /* 0x000fc400000010ff */
[C---:B------:R-:W-:Y:S02]  /*12c50*/  ISETP.GT.AND P4, PT, R0.reuse, 0xb9, P2 ;  /* 0x000000b90000780c */ /* 0x040fe40001784270 */
[----:B------:R-:W-:Y:S02]  /*12c60*/  ISETP.GT.AND P5, PT, R0, 0xc0, P3 ;  /* 0x000000c00000780c */ /* 0x000fe40001fa4270 */
[----:B0-----:R-:W-:Y:S02]  /*12c70*/  PRMT R12, R8, 0x7610, R12 ;  /* 0x00007610080c7816 */ /* 0x001fe4000000000c */
[----:B------:R-:W-:Y:S01]  /*12c80*/  F2FP.BF16.F32.PACK_AB R8, RZ, R3 ;  /* 0x00000003ff08723e */ /* 0x000fe200000010ff */
[----:B------:R-:W-:Y:S01]  /*12c90*/  FMUL R3, R176, R2 ;  /* 0x00000002b0037220 */ /* 0x000fe20000400000 */
[----:B------:R-:W-:Y:S01]  /*12ca0*/  PRMT R13, R9, 0x7610, R13 ;  /* 0x00007610090d7816 */ /* 0x000fe2000000000d */
[----:B------:R0:W-:Y:S01]  /*12cb0*/  @P6 STG.E.U16 desc[UR36][R4.64+0x172], R10 ;  /* 0x0001720a04006986 */ /* 0x0001e2000c101524 */
[----:B------:R-:W-:-:S02]  /*12cc0*/  ISETP.GT.AND P0, PT, R0, 0xc1, P3 ;  /* 0x000000c10000780c */ /* 0x000fc40001f04270 */
[----:B------:R-:W-:Y:S01]  /*12cd0*/  F2FP.BF16.F32.PACK_AB R9, RZ, R3 ;  /* 0x00000003ff09723e */ /* 0x000fe200000010ff */
[----:B------:R1:W-:Y:S01]  /*12ce0*/  @P1 STG.E.U16 desc[UR36][R6.64+0x170], R11 ;  /* 0x0001700b06001986 */ /* 0x0003e2000c101524 */
[-C--:B------:R-:W-:Y:S01]  /*12cf0*/  FMUL R3, R174, R2.reuse ;  /* 0x00000002ae037220 */ /* 0x080fe20000400000 */
[----:B------:R-:W-:Y:S02]  /*12d00*/  ISETP.GT.AND P1, PT, R0, 0xc0, P2 ;  /* 0x000000c00000780c */ /* 0x000fe40001724270 */
        /* <DEDUP_REMOVED lines=40> */
[C---:B------:R-:W-:Y:S01]  /*12f90*/  ISETP.GT.AND P0, PT, R0.reuse, 0xd0, P2 ;  /* 0x000000d00000780c */ /* 0x040fe20001704270 */
        /* <DEDUP_REMOVED lines=11> */
[----:B------:R-:W-:Y:S01]  /*13050*/  ISETP.GT.AND P5, PT, R0, 0xd9, P3 ;  /* 0x000000d90000780c */ /* 0x000fe20001fa4270 */
[----:B------:R-:W-:Y:S01]  /*13060*/  FMUL R8, R164, R2 ;  /* 0x00000002a4087220 */ /* 0x000fe20000400000 */
[----:B------:R-:W-:Y:S01]  /*13070*/  @P0 STG.E.U16 desc[UR36][R6.64+0x1a0], R14 ;  /* 0x0001a00e06000986 */ /* 0x000fe2000c101524 */
[----:B------:R-:W-:-:S03]  /*13080*/  ISETP.GT.AND P0, PT, R0, 0xd8, P2 ;  /* 0x000000d80000780c */ /* 0x000fc60001704270 */
[----:B------:R0:W-:Y:S01]  /*13090*/  @P1 STG.E.U16 desc[UR36][R6.64+0x1a2], R9 ;  /* 0x0001a20906001986 */ /* 0x0001e2000c101524 */
[----:B------:R-:W-:Y:S02]  /*130a0*/  F2FP.BF16.F32.PACK_AB R8, RZ, R8 ;  /* 0x00000008ff08723e */ /* 0x000fe400000010ff */
[----:B------:R-:W-:Y:S02]  /*130b0*/  ISETP.GT.AND P1, PT, R0, 0xd9, P2 ;  /* 0x000000d90000780c */ /* 0x000fe40001724270 */
        /* <DEDUP_REMOVED lines=16> */
[----:B------:R1:W-:Y:S01]  /*131c0*/  @P1 STG.E.U16 desc[UR36][R6.64+0x1b2], R10 ;  /* 0x0001b20a06001986 */ /* 0x0003e2000c101524 */
[C---:B------:R-:W-:Y:S02]  /*131d0*/  ISETP.GT.AND P1, PT, R0.reuse, 0xe0, P2 ;  /* 0x000000e00000780c */ /* 0x040fe40001724270 */
[----:B------:R-:W-:Y:S02]  /*131e0*/  ISETP.GT.AND P0, PT, R0, 0xe1, P2 ;  /* 0x000000e10000780c */ /* 0x000fe40001704270 */
[----:B0-----:R-:W-:Y:S02]  /*131f0*/  PRMT R12, R8, 0x7610, R12 ;  /* 0x00007610080c7816 */ /* 0x001fe4000000000c */
[----:B------:R-:W-:Y:S01]  /*13200*/  F2FP.BF16.F32.PACK_AB R8, RZ, R3 ;  /* 0x00000003ff08723e */ /* 0x000fe200000010ff */
[----:B------:R-:W-:Y:S01]  /*13210*/  FMUL R3, R157, R2 ;  /* 0x000000029d037220 */ /* 0x000fe20000400000 */
[----:B------:R0:W-:Y:S01]  /*13220*/  @P4 STG.E.U16 desc[UR36][R4.64+0x1c0], R11 ;  /* 0x0001c00b04004986 */ /* 0x0001e2000c101524 */
[----:B-1----:R-:W-:-:S02]  /*13230*/  PRMT R10, R9, 0x7610, R10 ;  /* 0x00007610090a7816 */ /* 0x002fc4000000000a */
[----:B------:R-:W-:Y:S01]  /*13240*/  PRMT R13, R8, 0x7610, R13 ;  /* 0x00007610080d7816 */ /* 0x000fe2000000000d */
[----:B------:R-:W-:Y:S01]  /*13250*/  @P5 STG.E.U16 desc[UR36][R4.64+0x1c2], R12 ;  /* 0x0001c20c04005986 */ /* 0x000fe2000c101524 */
[-C--:B------:R-:W-:Y:S01]  /*13260*/  FMUL R8, R156, R2.reuse ;  /* 0x000000029c087220 */ /* 0x080fe20000400000 */
[C---:B------:R-:W-:Y:S02]  /*13270*/  ISETP.GT.AND P4, PT, R0.reuse, 0xe8, P3 ;  /* 0x000000e80000780c */ /* 0x040fe40001f84270 */
[----:B------:R-:W-:Y:S01]  /*13280*/  F2FP.BF16.F32.PACK_AB R9, RZ, R3 ;  /* 0x00000003ff09723e */ /* 0x000fe200000010ff */
[----:B------:R-:W-:Y:S01]  /*13290*/  FMUL R3, R155, R2 ;  /* 0x000000029b037220 */ /* 0x000fe20000400000 */
[C---:B------:R-:W-:Y:S02]  /*132a0*/  ISETP.GT.AND P5, PT, R0.reuse, 0xe9, P3 ;  /* 0x000000e90000780c */ /* 0x040fe40001fa4270 */
[----:B------:R-:W-:Y:S02]  /*132b0*/  ISETP.GT.AND P6, PT, R0, 0xe8, P2 ;  /* 0x000000e80000780c */ /* 0x000fe400017c4270 */
[----:B------:R-:W-:Y:S01]  /*132c0*/  F2FP.BF16.F32.PACK_AB R8, RZ, R8 ;  /* 0x00000008ff08723e */ /* 0x000fe200000010ff */
[----:B------:R1:W-:Y:S01]  /*132d0*/  @P1 STG.E.U16 desc[UR36][R6.64+0x1c0], R10 ;  /* 0x0001c00a06001986 */ /* 0x0003e2000c101524 */
[----:B------:R-:W-:-:S02]  /*132e0*/  F2FP.BF16.F32.PACK_AB R3, RZ, R3 ;  /* 0x00000003ff03723e */ /* 0x000fc400000010ff */
[C---:B------:R-:W-:Y:S01]  /*132f0*/  ISETP.GT.AND P1, PT, R17.reuse, 0x80, PT ;  /* 0x000000801100780c */ /* 0x040fe20003f24270 */
[----:B------:R2:W-:Y:S01]  /*13300*/  @P0 STG.E.U16 desc[UR36][R6.64+0x1c2], R13 ;  /* 0x0001c20d06000986 */ /* 0x0005e2000c101524 */
[----:B------:R-:W-:Y:S02]  /*13310*/  ISETP.GT.AND P0, PT, R17, 0x88, PT ;  /* 0x000000881100780c */ /* 0x000fe40003f04270 */
[----:B0-----:R-:W-:Y:S02]  /*13320*/  PRMT R11, R8, 0x7610, R11 ;  /* 0x00007610080b7816 */ /* 0x001fe4000000000b */
[----:B------:R-:W-:Y:S02]  /*13330*/  PRMT R17, R3, 0x7610, R17 ;  /* 0x0000761003117816 */ /* 0x000fe40000000011 */
[----:B-1----:R-:W-:Y:S01]  /*13340*/  PRMT R10, R9, 0x7610, R10 ;  /* 0x00007610090a7816 */ /* 0x002fe2000000000a */
[----:B------:R-:W-:-:S04]  /*13350*/  FMUL R3, R154, R2 ;  /* 0x000000029a037220 */ /* 0x000fc80000400000 */
[----:B------:R-:W-:Y:S01]  /*13360*/  @P4 STG.E.U16 desc[UR36][R4.64+0x1d0], R10 ;  /* 0x0001d00a04004986 */ /* 0x000fe2000c101524 */
[----:B------:R-:W-:-:S03]  /*13370*/  ISETP.GT.AND P4, PT, R0, 0xe9, P2 ;  /* 0x000000e90000780c */ /* 0x000fc60001784270 */
[----:B------:R0:W-:Y:S01]  /*13380*/  @P5 STG.E.U16 desc[UR36][R4.64+0x1d2], R11 ;  /* 0x0001d20b04005986 */ /* 0x0001e2000c101524 */
[----:B------:R-:W-:-:S03]  /*13390*/  ISETP.GT.AND P5, PT, R0, 0xf0, P3 ;  /* 0x000000f00000780c */ /* 0x000fc60001fa4270 */
[----:B------:R-:W-:Y:S01]  /*133a0*/  @P6 STG.E.U16 desc[UR36][R6.64+0x1d0], R17 ;  /* 0x0001d01106006986 */ /* 0x000fe2000c101524 */
[----:B------:R-:W-:Y:S01]  /*133b0*/  ISETP.GT.AND P6, PT, R0, 0xf1, P3 ;  /* 0x000000f10000780c */ /* 0x000fe20001fc4270 */
[-C--:B------:R-:W-:Y:S01]  /*133c0*/  FMUL R8, R153, R2.reuse ;  /* 0x0000000299087220 */ /* 0x080fe20000400000 */
[----:B------:R-:W-:Y:S01]  /*133d0*/  FMUL R9, R152, R2 ;  /* 0x0000000298097220 */ /* 0x000fe20000400000 */
[----:B--2---:R-:W-:-:S03]  /*133e0*/  F2FP.BF16.F32.PACK_AB R13, RZ, R3 ;  /* 0x00000003ff0d723e */ /* 0x004fc600000010ff */
[----:B------:R-:W-:Y:S02]  /*133f0*/  F2FP.BF16.F32.PACK_AB R14, RZ, R8 ;  /* 0x00000008ff0e723e */ /* 0x000fe400000010ff */
[----:B------:R-:W-:Y:S01]  /*13400*/  F2FP.BF16.F32.PACK_AB R15, RZ, R9 ;  /* 0x00000009ff0f723e */ /* 0x000fe200000010ff */
[----:B------:R-:W-:Y:S01]  /*13410*/  @P4 STG.E.U16 desc[UR36][R6.64+0x1d2], R13 ;  /* 0x0001d20d06004986 */ /* 0x000fe2000c101524 */
[----:B------:R-:W-:-:S03]  /*13420*/  ISETP.GT.AND P4, PT, R0, 0xf1, P2 ;  /* 0x000000f10000780c */ /* 0x000fc60001784270 */
[----:B------:R-:W-:Y:S04]  /*13430*/  @P5 STG.E.U16 desc[UR36][R4.64+0x1e0], R14 ;  /* 0x0001e00e04005986 */ /* 0x000fe8000c101524 */
[----:B------:R-:W-:Y:S01]  /*13440*/  @P6 STG.E.U16 desc[UR36][R4.64+0x1e2], R15 ;  /* 0x0001e20f04006986 */ /* 0x000fe2000c101524 */
[----:B------:R-:W-:Y:S01]  /*13450*/  ISETP.GT.AND P6, PT, R0, 0xf0, P2 ;  /* 0x000000f00000780c */ /* 0x000fe200017c4270 */
[-C--:B0-----:R-:W-:Y:S01]  /*13460*/  FMUL R11, R23, R2.reuse ;  /* 0x00000002170b7220 */ /* 0x081fe20000400000 */
[----:B------:R-:W-:-:S04]  /*13470*/  FMUL R12, R22, R2 ;  /* 0x00000002160c7220 */ /* 0x000fc80000400000 */
[----:B------:R-:W-:Y:S02]  /*13480*/  F2FP.BF16.F32.PACK_AB R11, RZ, R11 ;  /* 0x0000000bff0b723e */ /* 0x000fe400000010ff */
[----:B------:R-:W-:Y:S02]  /*13490*/  F2FP.BF16.F32.PACK_AB R12, RZ, R12 ;  /* 0x0000000cff0c723e */ /* 0x000fe400000010ff */
[C---:B------:R-:W-:Y:S02]  /*134a0*/  ISETP.GT.AND P5, PT, R0.reuse, 0xf8, P3 ;  /* 0x000000f80000780c */ /* 0x040fe40001fa4270 */
[----:B------:R-:W-:Y:S01]  /*134b0*/  ISETP.GT.AND P3, PT, R0, 0xf9, P3 ;  /* 0x000000f90000780c */ /* 0x000fe20001f64270 */
[----:B------:R-:W-:Y:S01]  /*134c0*/  @P6 STG.E.U16 desc[UR36][R6.64+0x1e0], R11 ;  /* 0x0001e00b06006986 */ /* 0x000fe2000c101524 */
[----:B------:R-:W-:-:S03]  /*134d0*/  FMUL R10, R21, R2 ;  /* 0x00000002150a7220 */ /* 0x000fc60000400000 */
[----:B------:R0:W-:Y:S01]  /*134e0*/  @P4 STG.E.U16 desc[UR36][R6.64+0x1e2], R12 ;  /* 0x0001e20c06004986 */ /* 0x0001e2000c101524 */
[----:B------:R-:W-:Y:S01]  /*134f0*/  ISETP.GT.AND P4, PT, R0, 0xf8, P2 ;  /* 0x000000f80000780c */ /* 0x000fe20001784270 */
[-C--:B------:R-:W-:Y:S01]  /*13500*/  FMUL R9, R20, R2.reuse ;  /* 0x0000000214097220 */ /* 0x080fe20000400000 */
[-C--:B------:R-:W-:Y:S01]  /*13510*/  FMUL R8, R18, R2.reuse ;  /* 0x0000000212087220 */ /* 0x080fe20000400000 */
[----:B------:R-:W-:Y:S01]  /*13520*/  FMUL R3, R19, R2 ;  /* 0x0000000213037220 */ /* 0x000fe20000400000 */
[----:B------:R-:W-:Y:S02]  /*13530*/  F2FP.BF16.F32.PACK_AB R10, RZ, R10 ;  /* 0x0000000aff0a723e */ /* 0x000fe400000010ff */
[----:B------:R-:W-:Y:S02]  /*13540*/  ISETP.GT.AND P2, PT, R0, 0xf9, P2 ;  /* 0x000000f90000780c */ /* 0x000fe40001744270 */
[----:B------:R-:W-:Y:S02]  /*13550*/  F2FP.BF16.F32.PACK_AB R9, RZ, R9 ;  /* 0x00000009ff09723e */ /* 0x000fe400000010ff */
[----:B------:R-:W-:-:S02]  /*13560*/  F2FP.BF16.F32.PACK_AB R8, RZ, R8 ;  /* 0x00000008ff08723e */ /* 0x000fc400000010ff */
[----:B------:R-:W-:Y:S01]  /*13570*/  F2FP.BF16.F32.PACK_AB R3, RZ, R3 ;  /* 0x00000003ff03723e */ /* 0x000fe200000010ff */
[----:B------:R-:W-:Y:S01]  /*13580*/  @P5 STG.E.U16 desc[UR36][R4.64+0x1f0], R10 ;  /* 0x0001f00a04005986 */ /* 0x000fe2000c101524 */
[----:B0-----:R-:W-:Y:S01]  /*13590*/  PRMT R12, R8, 0x7610, R12 ;  /* 0x00007610080c7816 */ /* 0x001fe2000000000c */
[----:B------:R-:W-:Y:S01]  /*135a0*/  @P4 IMAD.MOV.U32 R8, RZ, RZ, R6 ;  /* 0x000000ffff084224 */ /* 0x000fe200078e0006 */
[----:B------:R-:W-:Y:S01]  /*135b0*/  PRMT R11, R3, 0x7610, R11 ;  /* 0x00007610030b7816 */ /* 0x000fe2000000000b */
[----:B------:R0:W-:Y:S01]  /*135c0*/  @P3 STG.E.U16 desc[UR36][R4.64+0x1f2], R9 ;  /* 0x0001f20904003986 */ /* 0x0001e2000c101524 */
[----:B------:R-:W-:Y:S02]  /*135d0*/  USHF.L.U32 UR12, UR8, 0x8, URZ ;  /* 0x00000008080c7899 */ /* 0x000fe4000800063f */
[----:B------:R-:W-:Y:S01]  /*135e0*/  USHF.L.U64.HI UR11, UR8, 0x8, UR9 ;  /* 0x00000008080b7899 */ /* 0x000fe20008010209 */
[----:B0-----:R-:W-:-:S03]  /*135f0*/  @P4 MOV R9, R7 ;  /* 0x0000000700094202 */ /* 0x001fc60000000f00 */
[----:B------:R-:W-:Y:S02]  /*13600*/  IMAD.U32 R3, RZ, RZ, UR12 ;  /* 0x0000000cff037e24 */ /* 0x000fe4000f8e00ff */
[----:B------:R0:W-:Y:S01]  /*13610*/  @P4 STG.E.U16 desc[UR36][R8.64+0x1f0], R11 ;  /* 0x0001f00b08004986 */ /* 0x0001e2000c101524 */
[C---:B------:R-:W-:Y:S02]  /*13620*/  ISETP.GT.AND P3, PT, R0.reuse, RZ, P1 ;  /* 0x000000ff0000720c */ /* 0x040fe40000f64270 */
[----:B------:R-:W-:Y:S01]  /*13630*/  ISETP.GT.AND P4, PT, R0, 0x1, P1 ;  /* 0x000000010000780c */ /* 0x000fe20000f84270 */
[-C--:B------:R-:W-:Y:S01]  /*13640*/  FMUL R24, R24, R2.reuse ;  /* 0x0000000218187220 */ /* 0x080fe20000400000 */
[----:B------:R-:W-:Y:S01]  /*13650*/  FMUL R25, R25, R2 ;  /* 0x0000000219197220 */ /* 0x000fe20000400000 */
[----:B0-----:R-:W-:Y:S02]  /*13660*/  @P2 IMAD.MOV.U32 R8, RZ, RZ, R6 ;  /* 0x000000ffff082224 */ /* 0x001fe400078e0006 */
[----:B------:R-:W-:-:S02]  /*13670*/  @P2 IMAD.MOV.U32 R9, RZ, RZ, R7 ;  /* 0x000000ffff092224 */ /* 0x000fc400078e0007 */
[----:B------:R-:W-:-:S03]  /*13680*/  IMAD.U32 R7, RZ, RZ, UR11 ;  /* 0x0000000bff077e24 */ /* 0x000fc6000f8e00ff */
[----:B------:R0:W-:Y:S01]  /*13690*/  @P2 STG.E.U16 desc[UR36][R8.64+0x1f2], R12 ;  /* 0x0001f20c08002986 */ /* 0x0001e2000c101524 */
[C---:B------:R-:W-:Y:S02]  /*136a0*/  IADD3 R6, P2, P6, R4.reuse, UR5, R3 ;  /* 0x0000000504067c10 */ /* 0x040fe4000fe5e003 */
[----:B------:R-:W-:Y:S02]  /*136b0*/  IADD3 R4, P5, R4, UR12, RZ ;  /* 0x0000000c04047c10 */ /* 0x000fe4000ffbe0ff */
[C---:B------:R-:W-:Y:S02]  /*136c0*/  IADD3.X R7, R5.reuse, UR4, R7, P2, P6 ;  /* 0x0000000405077c10 */ /* 0x040fe400097ec407 */
[----:B------:R-:W-:Y:S02]  /*136d0*/  F2FP.BF16.F32.PACK_AB R24, RZ, R24 ;  /* 0x00000018ff18723e */ /* 0x000fe400000010ff */
[----:B------:R-:W-:Y:S02]  /*136e0*/  IADD3.X R5, R5, UR11, RZ, P5, !PT ;  /* 0x0000000b05057c10 */ /* 0x000fe4000affe4ff */
[----:B------:R-:W-:-:S02]  /*136f0*/  F2FP.BF16.F32.PACK_AB R25, RZ, R25 ;  /* 0x00000019ff19723e */ /* 0x000fc400000010ff */
[C---:B------:R-:W-:Y:S01]  /*13700*/  ISETP.GT.AND P2, PT, R0.reuse, RZ, P0 ;  /* 0x000000ff0000720c */ /* 0x040fe20000744270 */
[----:B------:R-:W-:Y:S01]  /*13710*/  @P3 STG.E.U16 desc[UR36][R4.64], R24 ;  /* 0x0000001804003986 */ /* 0x000fe2000c101524 */
[----:B------:R-:W-:Y:S01]  /*13720*/  ISETP.GT.AND P3, PT, R0, 0x1, P0 ;  /* 0x000000010000780c */ /* 0x000fe20000764270 */
[-C--:B------:R-:W-:Y:S02]  /*13730*/  FMUL R26, R26, R2.reuse ;  /* 0x000000021a1a7220 */ /* 0x080fe40000400000 */
[----:B------:R-:W-:Y:S01]  /*13740*/  @P4 STG.E.U16 desc[UR36][R4.64+0x2], R25 ;  /* 0x0000021904004986 */ /* 0x000fe2000c101524 */
[----:B------:R-:W-:Y:S01]  /*13750*/  ISETP.GT.AND P4, PT, R0, 0x8, P1 ;  /* 0x000000080000780c */ /* 0x000fe20000f84270 */
[-C--:B------:R-:W-:Y:S01]  /*13760*/  FMUL R27, R27, R2.reuse ;  /* 0x000000021b1b7220 */ /* 0x080fe20000400000 */
[----:B0-----:R-:W-:Y:S01]  /*13770*/  IADD3 R8, P5, R4, UR5, RZ ;  /* 0x0000000504087c10 */ /* 0x001fe2000ffbe0ff */
[----:B------:R-:W-:Y:S01]  /*13780*/  FMUL R28, R28, R2 ;  /* 0x000000021c1c7220 */ /* 0x000fe20000400000 */
[----:B------:R-:W-:-:S02]  /*13790*/  F2FP.BF16.F32.PACK_AB R26, RZ, R26 ;  /* 0x0000001aff1a723e */ /* 0x000fc400000010ff */
[----:B------:R-:W-:Y:S02]  /*137a0*/  IADD3.X R9, R5, UR4, RZ, P5, !PT ;  /* 0x0000000405097c10 */ /* 0x000fe4000affe4ff */
[----:B------:R-:W-:Y:S02]  /*137b0*/  F2FP.BF16.F32.PACK_AB R27, RZ, R27 ;  /* 0x0000001bff1b723e */ /* 0x000fe400000010ff */
[----:B------:R-:W-:Y:S01]  /*137c0*/  F2FP.BF16.F32.PACK_AB R28, RZ, R28 ;  /* 0x0000001cff1c723e */ /* 0x000fe200000010ff */
[----:B------:R-:W-:Y:S01]  /*137d0*/  @P2 STG.E.U16 desc[UR36][R8.64], R26 ;  /* 0x0000001a08002986 */ /* 0x000fe2000c101524 */
[C---:B------:R-:W-:Y:S02]  /*137e0*/  ISETP.GT.AND P5, PT, R0.reuse, 0x9, P1 ;  /* 0x000000090000780c */ /* 0x040fe40000fa4270 */
[C---:B------:R-:W-:Y:S01]  /*137f0*/  ISETP.GT.AND P2, PT, R0.reuse, 0x8, P0 ;  /* 0x000000080000780c */ /* 0x040fe20000744270 */
[----:B------:R-:W-:Y:S01]  /*13800*/  @P3 STG.E.U16 desc[UR36][R8.64+0x2], R27 ;  /* 0x0000021b08003986 */ /* 0x000fe2000c101524 */
[-C--:B------:R-:W-:Y:S01]  /*13810*/  FMUL R29, R29, R2.reuse ;  /* 0x000000021d1d7220 */ /* 0x080fe20000400000 */
[----:B------:R-:W-:Y:S01]  /*13820*/  ISETP.GT.AND P3, PT, R0, 0x9, P0 ;  /* 0x000000090000780c */ /* 0x000fe20000764270 */
[-C--:B------:R-:W-:Y:S01]  /*13830*/  FMUL R30, R30, R2.reuse ;  /* 0x000000021e1e7220 */ /* 0x080fe20000400000 */
[----:B------:R-:W-:Y:S01]  /*13840*/  @P4 STG.E.U16 desc[UR36][R4.64+0x10], R28 ;  /* 0x0000101c04004986 */ /* 0x000fe2000c101524 */
[----:B------:R-:W-:Y:S01]  /*13850*/  ISETP.GT.AND P4, PT, R0, 0x10, P1 ;  /* 0x000000100000780c */ /* 0x000fe20000f84270 */
[-C--:B------:R-:W-:Y:S01]  /*13860*/  FMUL R31, R31, R2.reuse ;  /* 0x000000021f1f7220 */ /* 0x080fe20000400000 */
[----:B------:R-:W-:Y:S01]  /*13870*/  IADD3 R10, P6, R4, UR5, RZ ;  /* 0x00000005040a7c10 */ /* 0x000fe2000ffde0ff */
[----:B------:R-:W-:Y:S01]  /*13880*/  FMUL R32, R32, R2 ;  /* 0x0000000220207220 */ /* 0x000fe20000400000 */
[----:B------:R-:W-:-:S02]  /*13890*/  F2FP.BF16.F32.PACK_AB R29, RZ, R29 ;  /* 0x0000001dff1d723e */ /* 0x000fc400000010ff */
[----:B------:R-:W-:Y:S02]  /*138a0*/  F2FP.BF16.F32.PACK_AB R30, RZ, R30 ;  /* 0x0000001eff1e723e */ /* 0x000fe400000010ff */
[----:B------:R-:W-:Y:S02]  /*138b0*/  IADD3.X R11, R5, UR4, RZ, P6, !PT ;  /* 0x00000004050b7c10 */ /* 0x000fe4000b7fe4ff */
[----:B------:R-:W-:Y:S01]  /*138c0*/  F2FP.BF16.F32.PACK_AB R31, RZ, R31 ;  /* 0x0000001fff1f723e */ /* 0x000fe200000010ff */
[----:B------:R-:W-:Y:S01]  /*138d0*/  @P5 STG.E.U16 desc[UR36][R4.64+0x12], R29 ;  /* 0x0000121d04005986 */ /* 0x000fe2000c101524 */
[----:B------:R-:W-:Y:S02]  /*138e0*/  F2FP.BF16.F32.PACK_AB R32, RZ, R32 ;  /* 0x00000020ff20723e */ /* 0x000fe400000010ff */
[C---:B------:R-:W-:Y:S01]  /*138f0*/  ISETP.GT.AND P5, PT, R0.reuse, 0x11, P1 ;  /* 0x000000110000780c */ /* 0x040fe20000fa4270 */
[----:B------:R-:W-:Y:S01]  /*13900*/  @P2 STG.E.U16 desc[UR36][R10.64+0x10], R30 ;  /* 0x0000101e0a002986 */ /* 0x000fe2000c101524 */
[----:B------:R-:W-:Y:S01]  /*13910*/  ISETP.GT.AND P2, PT, R0, 0x10, P0 ;  /* 0x000000100000780c */ /* 0x000fe20000744270 */
[----:B------:R-:W-:-:S02]  /*13920*/  FMUL R33, R33, R2 ;  /* 0x0000000221217220 */ /* 0x000fc40000400000 */
[----:B------:R-:W-:Y:S01]  /*13930*/  @P3 STG.E.U16 desc[UR36][R6.64+0x12], R31 ;  /* 0x0000121f06003986 */ /* 0x000fe2000c101524 */
[----:B------:R-:W-:Y:S01]  /*13940*/  ISETP.GT.AND P3, PT, R0, 0x11, P0 ;  /* 0x000000110000780c */ /* 0x000fe20000764270 */
[-C--:B------:R-:W-:Y:S02]  /*13950*/  FMUL R34, R34, R2.reuse ;  /* 0x0000000222227220 */ /* 0x080fe40000400000 */
[----:B------:R-:W-:Y:S01]  /*13960*/  @P4 STG.E.U16 desc[UR36][R4.64+0x20], R32 ;  /* 0x0000202004004986 */ /* 0x000fe2000c101524 */
[----:B------:R-:W-:Y:S01]  /*13970*/  ISETP.GT.AND P4, PT, R0, 0x18, P1 ;  /* 0x000000180000780c */ /* 0x000fe20000f84270 */
[-C--:B------:R-:W-:Y:S01]  /*13980*/  FMUL R35, R35, R2.reuse ;  /* 0x0000000223237220 */ /* 0x080fe20000400000 */
[----:B------:R-:W-:Y:S01]  /*13990*/  FMUL R36, R36, R2 ;  /* 0x0000000224247220 */ /* 0x000fe20000400000 */
[----:B------:R-:W-:Y:S02]  /*139a0*/  F2FP.BF16.F32.PACK_AB R33, RZ, R33 ;  /* 0x00000021ff21723e */ /* 0x000fe400000010ff */
[----:B------:R-:W-:-:S02]  /*139b0*/  F2FP.BF16.F32.PACK_AB R34, RZ, R34 ;  /* 0x00000022ff22723e */ /* 0x000fc400000010ff */
[----:B------:R-:W-:Y:S01]  /*139c0*/  F2FP.BF16.F32.PACK_AB R35, RZ, R35 ;  /* 0x00000023ff23723e */ /* 0x000fe200000010ff */
[----:B------:R-:W-:Y:S01]  /*139d0*/  @P5 STG.E.U16 desc[UR36][R4.64+0x22], R33 ;  /* 0x0000222104005986 */ /* 0x000fe2000c101524 */
[----:B------:R-:W-:Y:S02]  /*139e0*/  F2FP.BF16.F32.PACK_AB R36, RZ, R36 ;  /* 0x00000024ff24723e */ /* 0x000fe400000010ff */
[C---:B------:R-:W-:Y:S01]  /*139f0*/  ISETP.GT.AND P5, PT, R0.reuse, 0x19, P1 ;  /* 0x000000190000780c */ /* 0x040fe20000fa4270 */
[----:B------:R-:W-:Y:S01]  /*13a00*/  @P2 STG.E.U16 desc[UR36][R6.64+0x20], R34 ;  /* 0x0000202206002986 */ /* 0x000fe2000c101524 */
[C---:B------:R-:W-:Y:S01]  /*13a10*/  ISETP.GT.AND P2, PT, R0.reuse, 0x18, P0 ;  /* 0x000000180000780c */ /* 0x040fe20000744270 */
[-C--:B------:R-:W-:Y:S02]  /*13a20*/  FMUL R37, R37, R2.reuse ;  /* 0x0000000225257220 */ /* 0x080fe40000400000 */
[----:B------:R-:W-:Y:S01]  /*13a30*/  @P3 STG.E.U16 desc[UR36][R6.64+0x22], R35 ;  /* 0x0000222306003986 */ /* 0x000fe2000c101524 */
[----:B------:R-:W-:Y:S01]  /*13a40*/  ISETP.GT.AND P3, PT, R0, 0x19, P0 ;  /* 0x000000190000780c */ /* 0x000fe20000764270 */
[----:B------:R-:W-:-:S02]  /*13a50*/  FMUL R38, R38, R2 ;  /* 0x0000000226267220 */ /* 0x000fc40000400000 */
[----:B------:R-:W-:Y:S01]  /*13a60*/  @P4 STG.E.U16 desc[UR36][R4.64+0x30], R36 ;  /* 0x0000302404004986 */ /* 0x000fe2000c101524 */
[----:B------:R-:W-:Y:S01]  /*13a70*/  ISETP.GT.AND P4, PT, R0, 0x20, P1 ;  /* 0x000000200000780c */ /* 0x000fe20000f84270 */
[-C--:B------:R-:W-:Y:S01]  /*13a80*/  FMUL R39, R39, R2.reuse ;  /* 0x0000000227277220 */ /* 0x080fe20000400000 */
[----:B------:R-:W-:Y:S01]  /*13a90*/  FMUL R40, R40, R2 ;  /* 0x0000000228287220 */ /* 0x000fe20000400000 */
[----:B------:R-:W-:Y:S02]  /*13aa0*/  F2FP.BF16.F32.PACK_AB R37, RZ, R37 ;  /* 0x00000025ff25723e */ /* 0x000fe400000010ff */
[----:B------:R-:W-:Y:S02]  /*13ab0*/  F2FP.BF16.F32.PACK_AB R38, RZ, R38 ;  /* 0x00000026ff26723e */ /* 0x000fe400000010ff */
[----:B------:R-:W-:Y:S01]  /*13ac0*/  F2FP.BF16.F32.PACK_AB R39, RZ, R39 ;  /* 0x00000027ff27723e */ /* 0x000fe200000010ff */
[----:B------:R-:W-:Y:S01]  /*13ad0*/  @P5 STG.E.U16 desc[UR36][R4.64+0x32], R37 ;  /* 0x0000322504005986 */ /* 0x000fe2000c101524 */
[----:B------:R-:W-:-:S02]  /*13ae0*/  F2FP.BF16.F32.PACK_AB R40, RZ, R40 ;  /* 0x00000028ff28723e */ /* 0x000fc400000010ff */
[C---:B------:R-:W-:Y:S01]  /*13af0*/  ISETP.GT.AND P5, PT, R0.reuse, 0x21, P1 ;  /* 0x000000210000780c */ /* 0x040fe20000fa4270 */
[----:B------:R-:W-:Y:S01]  /*13b00*/  @P2 STG.E.U16 desc[UR36][R6.64+0x30], R38 ;  /* 0x0000302606002986 */ /* 0x000fe2000c101524 */
[C---:B------:R-:W-:Y:S01]  /*13b10*/  ISETP.GT.AND P2, PT, R0.reuse, 0x20, P0 ;  /* 0x000000200000780c */ /* 0x040fe20000744270 */
[-C--:B------:R-:W-:Y:S02]  /*13b20*/  FMUL R41, R41, R2.reuse ;  /* 0x0000000229297220 */ /* 0x080fe40000400000 */
[----:B------:R-:W-:Y:S01]  /*13b30*/  @P3 STG.E.U16 desc[UR36][R6.64+0x32], R39 ;  /* 0x0000322706003986 */ /* 0x000fe2000c101524 */
[----:B------:R-:W-:Y:S01]  /*13b40*/  ISETP.GT.AND P3, PT, R0, 0x21, P0 ;  /* 0x000000210000780c */ /* 0x000fe20000764270 */
[-C--:B------:R-:W-:Y:S02]  /*13b50*/  FMUL R42, R42, R2.reuse ;  /* 0x000000022a2a7220 */ /* 0x080fe40000400000 */
[----:B------:R-:W-:Y:S01]  /*13b60*/  @P4 STG.E.U16 desc[UR36][R4.64+0x40], R40 ;  /* 0x0000402804004986 */ /* 0x000fe2000c101524 */
[----:B------:R-:W-:Y:S01]  /*13b70*/  ISETP.GT.AND P4, PT, R0, 0x28, P1 ;  /* 0x000000280000780c */ /* 0x000fe20000f84270 */
[-C--:B------:R-:W-:Y:S01]  /*13b80*/  FMUL R43, R43, R2.reuse ;  /* 0x000000022b2b7220 */ /* 0x080fe20000400000 */
[----:B------:R-:W-:Y:S01]  /*13b90*/  FMUL R44, R44, R2 ;  /* 0x000000022c2c7220 */ /* 0x000fe20000400000 */
[----:B------:R-:W-:-:S02]  /*13ba0*/  F2FP.BF16.F32.PACK_AB R41, RZ, R41 ;  /* 0x00000029ff29723e */ /* 0x000fc400000010ff */
[----:B------:R-:W-:Y:S02]  /*13bb0*/  F2FP.BF16.F32.PACK_AB R42, RZ, R42 ;  /* 0x0000002aff2a723e */ /* 0x000fe400000010ff */
        /* <DEDUP_REMOVED lines=357> */
[----:B------:R-:W-:Y:S01]  /*15210*/  ISETP.GT.AND P2, PT, R0, 0xd8, P0 ;  /* 0x000000d80000780c */ /* 0x000fe20000744270 */
[-C--:B------:R-:W-:Y:S02]  /*15220*/  FMUL R133, R133, R2.reuse ;  /* 0x0000000285857220 */ /* 0x080fe40000400000 */
[----:B------:R-:W-:Y:S01]  /*15230*/  @P3 STG.E.U16 desc[UR36][R6.64+0x1a2], R131 ;  /* 0x0001a28306003986 */ /* 0x000fe2000c101524 */
[----:B------:R-:W-:-:S03]  /*15240*/  FMUL R134, R134, R2 ;  /* 0x0000000286867220 */ /* 0x000fc60000400000 */
[----:B------:R-:W-:Y:S01]  /*15250*/  @P4 STG.E.U16 desc[UR36][R4.64+0x1b0], R132 ;  /* 0x0001b08404004986 */ /* 0x000fe2000c101524 */
[C---:B------:R-:W-:Y:S01]  /*15260*/  ISETP.GT.AND P4, PT, R0.reuse, 0xd9, P0 ;  /* 0x000000d90000780c */ /* 0x040fe20000784270 */
[----:B------:R-:W-:Y:S01]  /*15270*/  FMUL R135, R135, R2 ;  /* 0x0000000287877220 */ /* 0x000fe20000400000 */
[----:B------:R-:W-:Y:S02]  /*15280*/  F2FP.BF16.F32.PACK_AB R133, RZ, R133 ;  /* 0x00000085ff85723e */ /* 0x000fe400000010ff */
[----:B------:R-:W-:Y:S02]  /*15290*/  F2FP.BF16.F32.PACK_AB R134, RZ, R134 ;  /* 0x00000086ff86723e */ /* 0x000fe400000010ff */
[----:B------:R-:W-:Y:S01]  /*152a0*/  F2FP.BF16.F32.PACK_AB R135, RZ, R135 ;  /* 0x00000087ff87723e */ /* 0x000fe200000010ff */
[----:B------:R-:W-:Y:S01]  /*152b0*/  @P5 STG.E.U16 desc[UR36][R4.64+0x1b2], R133 ;  /* 0x0001b28504005986 */ /* 0x000fe2000c101524 */
[----:B------:R-:W-:-:S03]  /*152c0*/  ISETP.GT.AND P5, PT, R0, 0xe0, P1 ;  /* 0x000000e00000780c */ /* 0x000fc60000fa4270 */
[----:B------:R-:W-:Y:S01]  /*152d0*/  @P2 STG.E.U16 desc[UR36][R6.64+0x1b0], R134 ;  /* 0x0001b08606002986 */ /* 0x000fe2000c101524 */
[----:B------:R-:W-:Y:S01]  /*152e0*/  ISETP.GT.AND P2, PT, R0, 0xe1, P1 ;  /* 0x000000e10000780c */ /* 0x000fe20000f44270 */
[-C--:B------:R-:W-:Y:S01]  /*152f0*/  FMUL R136, R136, R2.reuse ;  /* 0x0000000288887220 */ /* 0x080fe20000400000 */
[C---:B------:R-:W-:Y:S01]  /*15300*/  ISETP.GT.AND P3, PT, R0.reuse, 0xe0, P0 ;  /* 0x000000e00000780c */ /* 0x040fe20000764270 */
[----:B------:R-:W-:Y:S01]  /*15310*/  @P4 STG.E.U16 desc[UR36][R6.64+0x1b2], R135 ;  /* 0x0001b28706004986 */ /* 0x000fe2000c101524 */
[-C--:B------:R-:W-:Y:S01]  /*15320*/  FMUL R137, R137, R2.reuse ;  /* 0x0000000289897220 */ /* 0x080fe20000400000 */
[----:B------:R-:W-:Y:S01]  /*15330*/  ISETP.GT.AND P4, PT, R0, 0xe1, P0 ;  /* 0x000000e10000780c */ /* 0x000fe20000784270 */
[-C--:B------:R-:W-:Y:S01]  /*15340*/  FMUL R138, R138, R2.reuse ;  /* 0x000000028a8a7220 */ /* 0x080fe20000400000 */
[----:B------:R-:W-:Y:S01]  /*15350*/  FMUL R139, R139, R2 ;  /* 0x000000028b8b7220 */ /* 0x000fe20000400000 */
[----:B------:R-:W-:Y:S02]  /*15360*/  F2FP.BF16.F32.PACK_AB R136, RZ, R136 ;  /* 0x00000088ff88723e */ /* 0x000fe400000010ff */
[----:B------:R-:W-:-:S02]  /*15370*/  F2FP.BF16.F32.PACK_AB R137, RZ, R137 ;  /* 0x00000089ff89723e */ /* 0x000fc400000010ff */
[----:B------:R-:W-:Y:S02]  /*15380*/  F2FP.BF16.F32.PACK_AB R138, RZ, R138 ;  /* 0x0000008aff8a723e */ /* 0x000fe400000010ff */
[----:B------:R-:W-:Y:S01]  /*15390*/  F2FP.BF16.F32.PACK_AB R139, RZ, R139 ;  /* 0x0000008bff8b723e */ /* 0x000fe200000010ff */
[----:B------:R-:W-:Y:S01]  /*153a0*/  @P5 STG.E.U16 desc[UR36][R4.64+0x1c0], R136 ;  /* 0x0001c08804005986 */ /* 0x000fe2000c101524 */
[----:B------:R-:W-:-:S03]  /*153b0*/  ISETP.GT.AND P5, PT, R0, 0xe9, P1 ;  /* 0x000000e90000780c */ /* 0x000fc60000fa4270 */
[----:B------:R-:W-:Y:S01]  /*153c0*/  @P2 STG.E.U16 desc[UR36][R4.64+0x1c2], R137 ;  /* 0x0001c28904002986 */ /* 0x000fe2000c101524 */
[C---:B------:R-:W-:Y:S02]  /*153d0*/  ISETP.GT.AND P2, PT, R0.reuse, 0xe8, P1 ;  /* 0x000000e80000780c */ /* 0x040fe40000f44270 */
[C---:B------:R-:W-:Y:S01]  /*153e0*/  ISETP.GT.AND P6, PT, R0.reuse, 0xe8, P0 ;  /* 0x000000e80000780c */ /* 0x040fe200007c4270 */
[----:B------:R-:W-:Y:S01]  /*153f0*/  @P3 STG.E.U16 desc[UR36][R6.64+0x1c0], R138 ;  /* 0x0001c08a06003986 */ /* 0x000fe2000c101524 */
[----:B------:R-:W-:Y:S01]  /*15400*/  ISETP.GT.AND P3, PT, R0, 0xe9, P0 ;  /* 0x000000e90000780c */ /* 0x000fe20000764270 */
[-C--:B------:R-:W-:Y:S01]  /*15410*/  FMUL R140, R140, R2.reuse ;  /* 0x000000028c8c7220 */ /* 0x080fe20000400000 */
[-C--:B------:R-:W-:Y:S01]  /*15420*/  FMUL R141, R141, R2.reuse ;  /* 0x000000028d8d7220 */ /* 0x080fe20000400000 */
[----:B------:R-:W-:Y:S01]  /*15430*/  @P4 STG.E.U16 desc[UR36][R6.64+0x1c2], R139 ;  /* 0x0001c28b06004986 */ /* 0x000fe2000c101524 */
[----:B------:R-:W-:Y:S01]  /*15440*/  ISETP.GT.AND P4, PT, R0, 0xf0, P1 ;  /* 0x000000f00000780c */ /* 0x000fe20000f84270 */
[-C--:B------:R-:W-:Y:S01]  /*15450*/  FMUL R142, R142, R2.reuse ;  /* 0x000000028e8e7220 */ /* 0x080fe20000400000 */
[-C--:B------:R-:W-:Y:S01]  /*15460*/  FMUL R143, R143, R2.reuse ;  /* 0x000000028f8f7220 */ /* 0x080fe20000400000 */
[----:B------:R-:W-:Y:S01]  /*15470*/  FMUL R144, R144, R2 ;  /* 0x0000000290907220 */ /* 0x000fe20000400000 */
[----:B------:R-:W-:-:S02]  /*15480*/  F2FP.BF16.F32.PACK_AB R140, RZ, R140 ;  /* 0x0000008cff8c723e */ /* 0x000fc400000010ff */
[----:B------:R-:W-:Y:S02]  /*15490*/  F2FP.BF16.F32.PACK_AB R141, RZ, R141 ;  /* 0x0000008dff8d723e */ /* 0x000fe400000010ff */
[----:B------:R-:W-:Y:S02]  /*154a0*/  F2FP.BF16.F32.PACK_AB R142, RZ, R142 ;  /* 0x0000008eff8e723e */ /* 0x000fe400000010ff */
[----:B------:R-:W-:Y:S02]  /*154b0*/  F2FP.BF16.F32.PACK_AB R143, RZ, R143 ;  /* 0x0000008fff8f723e */ /* 0x000fe400000010ff */
[----:B------:R-:W-:Y:S01]  /*154c0*/  F2FP.BF16.F32.PACK_AB R144, RZ, R144 ;  /* 0x00000090ff90723e */ /* 0x000fe200000010ff */
[----:B------:R-:W-:Y:S01]  /*154d0*/  @P2 STG.E.U16 desc[UR36][R4.64+0x1d0], R140 ;  /* 0x0001d08c04002986 */ /* 0x000fe2000c101524 */
[----:B------:R-:W-:-:S03]  /*154e0*/  ISETP.GT.AND P2, PT, R0, 0xf1, P1 ;  /* 0x000000f10000780c */ /* 0x000fc60000f44270 */
[----:B------:R-:W-:Y:S01]  /*154f0*/  @P5 STG.E.U16 desc[UR36][R4.64+0x1d2], R141 ;  /* 0x0001d28d04005986 */ /* 0x000fe2000c101524 */
[----:B------:R-:W-:-:S03]  /*15500*/  ISETP.GT.AND P5, PT, R0, 0xf0, P0 ;  /* 0x000000f00000780c */ /* 0x000fc600007a4270 */
[----:B------:R-:W-:Y:S01]  /*15510*/  @P6 STG.E.U16 desc[UR36][R6.64+0x1d0], R142 ;  /* 0x0001d08e06006986 */ /* 0x000fe2000c101524 */
[----:B------:R-:W-:-:S03]  /*15520*/  FMUL R145, R145, R2 ;  /* 0x0000000291917220 */ /* 0x000fc60000400000 */
[----:B------:R-:W-:Y:S01]  /*15530*/  @P3 STG.E.U16 desc[UR36][R6.64+0x1d2], R143 ;  /* 0x0001d28f06003986 */ /* 0x000fe2000c101524 */
[----:B------:R-:W-:-:S03]  /*15540*/  ISETP.GT.AND P3, PT, R0, 0xf8, P1 ;  /* 0x000000f80000780c */ /* 0x000fc60000f64270 */
[----:B------:R-:W-:Y:S01]  /*15550*/  @P4 STG.E.U16 desc[UR36][R4.64+0x1e0], R144 ;  /* 0x0001e09004004986 */ /* 0x000fe2000c101524 */
[----:B------:R-:W-:Y:S01]  /*15560*/  ISETP.GT.AND P4, PT, R0, 0xf1, P0 ;  /* 0x000000f10000780c */ /* 0x000fe20000784270 */
[-C--:B------:R-:W-:Y:S01]  /*15570*/  FMUL R146, R146, R2.reuse ;  /* 0x0000000292927220 */ /* 0x080fe20000400000 */
[C---:B------:R-:W-:Y:S01]  /*15580*/  ISETP.GT.AND P1, PT, R0.reuse, 0xf9, P1 ;  /* 0x000000f90000780c */ /* 0x040fe20000f24270 */
[-C--:B------:R-:W-:Y:S01]  /*15590*/  FMUL R147, R147, R2.reuse ;  /* 0x0000000293937220 */ /* 0x080fe20000400000 */
[----:B------:R-:W-:Y:S01]  /*155a0*/  ISETP.GT.AND P6, PT, R0, 0xf8, P0 ;  /* 0x000000f80000780c */ /* 0x000fe200007c4270 */
[-C--:B------:R-:W-:Y:S01]  /*155b0*/  FMUL R148, R148, R2.reuse ;  /* 0x0000000294947220 */ /* 0x080fe20000400000 */
[----:B------:R-:W-:Y:S01]  /*155c0*/  FMUL R149, R149, R2 ;  /* 0x0000000295957220 */ /* 0x000fe20000400000 */
[----:B------:R-:W-:Y:S02]  /*155d0*/  F2FP.BF16.F32.PACK_AB R145, RZ, R145 ;  /* 0x00000091ff91723e */ /* 0x000fe400000010ff */
[----:B------:R-:W-:-:S02]  /*155e0*/  F2FP.BF16.F32.PACK_AB R146, RZ, R146 ;  /* 0x00000092ff92723e */ /* 0x000fc400000010ff */
[----:B------:R-:W-:Y:S02]  /*155f0*/  ISETP.GT.AND P0, PT, R0, 0xf9, P0 ;  /* 0x000000f90000780c */ /* 0x000fe40000704270 */
[----:B------:R-:W-:Y:S01]  /*15600*/  F2FP.BF16.F32.PACK_AB R147, RZ, R147 ;  /* 0x00000093ff93723e */ /* 0x000fe200000010ff */
[----:B------:R-:W-:Y:S01]  /*15610*/  FMUL R150, R150, R2 ;  /* 0x0000000296967220 */ /* 0x000fe20000400000 */
[----:B------:R-:W-:Y:S02]  /*15620*/  F2FP.BF16.F32.PACK_AB R148, RZ, R148 ;  /* 0x00000094ff94723e */ /* 0x000fe400000010ff */
[----:B------:R-:W-:Y:S01]  /*15630*/  F2FP.BF16.F32.PACK_AB R149, RZ, R149 ;  /* 0x00000095ff95723e */ /* 0x000fe200000010ff */
[----:B------:R-:W-:Y:S01]  /*15640*/  FMUL R151, R151, R2 ;  /* 0x0000000297977220 */ /* 0x000fe20000400000 */
[----:B------:R-:W-:Y:S01]  /*15650*/  @P2 STG.E.U16 desc[UR36][R4.64+0x1e2], R145 ;  /* 0x0001e29104002986 */ /* 0x000fe2000c101524 */
[----:B------:R-:W-:-:S03]  /*15660*/  F2FP.BF16.F32.PACK_AB R150, RZ, R150 ;  /* 0x00000096ff96723e */ /* 0x000fc600000010ff */
[----:B------:R-:W-:Y:S01]  /*15670*/  @P5 STG.E.U16 desc[UR36][R6.64+0x1e0], R146 ;  /* 0x0001e09206005986 */ /* 0x000fe2000c101524 */
[----:B------:R-:W-:-:S03]  /*15680*/  F2FP.BF16.F32.PACK_AB R151, RZ, R151 ;  /* 0x00000097ff97723e */ /* 0x000fc600000010ff */
[----:B------:R-:W-:Y:S04]  /*15690*/  @P4 STG.E.U16 desc[UR36][R6.64+0x1e2], R147 ;  /* 0x0001e29306004986 */ /* 0x000fe8000c101524 */
[----:B------:R-:W-:Y:S04]  /*156a0*/  @P3 STG.E.U16 desc[UR36][R4.64+0x1f0], R148 ;  /* 0x0001f09404003986 */ /* 0x000fe8000c101524 */
[----:B------:R0:W-:Y:S02]  /*156b0*/  @P1 STG.E.U16 desc[UR36][R4.64+0x1f2], R149 ;  /* 0x0001f29504001986 */ /* 0x0001e4000c101524 */
[----:B0-----:R-:W-:-:S02]  /*156c0*/  @P6 IMAD.MOV.U32 R4, RZ, RZ, R6 ;  /* 0x000000ffff046224 */ /* 0x001fc400078e0006 */
[----:B------:R-:W-:-:S05]  /*156d0*/  @P6 IMAD.MOV.U32 R5, RZ, RZ, R7 ;  /* 0x000000ffff056224 */ /* 0x000fca00078e0007 */
[----:B------:R0:W-:Y:S04]  /*156e0*/  @P6 STG.E.U16 desc[UR36][R4.64+0x1f0], R150 ;  /* 0x0001f09604006986 */ /* 0x0001e8000c101524 */
[----:B------:R0:W-:Y:S02]  /*156f0*/  @P0 STG.E.U16 desc[UR36][R6.64+0x1f2], R151 ;  /* 0x0001f29706000986 */ /* 0x0001e4000c101524 */
.L_x_536:
[----:B------:R-:W-:Y:S05]  /*15700*/  BSYNC B0 ;  /* 0x0000000000007941 */ /* 0x000fea0003800000 */
.L_x_28:
[----:B0-----:R-:W2:Y:S04]  /*15710*/  LDL.LU R5, [R1+0x200] ;  /* 0x0002000001057983 */ /* 0x001ea80000300800 */
[----:B------:R-:W2:Y:S01]  /*15720*/  LDL.LU R4, [R1+0x204] ;  /* 0x0002040001047983 */ /* 0x000ea20000300800 */
[----:B------:R-:W-:Y:S01]  /*15730*/  ULDC UR4, c[0x0][0xc] ;  /* 0x0000030000047ab9 */ /* 0x000fe20000000800 */
[----:B------:R-:W-:Y:S01]  /*15740*/  ULDC UR5, c[0x0][0x10] ;  /* 0x0000040000057ab9 */ /* 0x000fe20000000800 */
[----:B-----5:R-:W2:Y:S01]  /*15750*/  LDC R3, c[0x0][0x14] ;  /* 0x00000500ff037b82 */ /* 0x020ea20000000800 */
[----:B------:R-:W-:Y:S01]  /*15760*/  UIMAD.WIDE.U32 UR4, UR4, UR5, URZ ;  /* 0x00000005040472a5 */ /* 0x000fe2000f8e003f */
[----:B----4-:R-:W-:Y:S01]  /*15770*/  PRMT R0, RZ, 0x7610, R0 ;  /* 0x00007610ff007816 */ /* 0x010fe20000000000 */
[----:B------:R-:W-:Y:S01]  /*15780*/  UMOV UR42, 0xffffffff ;  /* 0xffffffff002a7882 */ /* 0x000fe20000000000 */
[----:B------:R-:W-:-:S03]  /*15790*/  UMOV UR43, 0xffffffff ;  /* 0xffffffff002b7882 */ /* 0x000fc60000000000 */
[----:B--2---:R-:W-:-:S04]  /*157a0*/  IMAD.WIDE.U32 R4, R3, UR4, R4 ;  /* 0x0000000403047c25 */ /* 0x004fc8000f8e0004 */
[----:B------:R-:W-:Y:S01]  /*157b0*/  IMAD R3, R3, UR5, RZ ;  /* 0x0000000503037c24 */ /* 0x000fe2000f8e02ff */
[----:B------:R-:W-:Y:S01]  /*157c0*/  MOV R7, R4 ;  /* 0x0000000400077202 */ /* 0x000fe20000000f00 */
[----:B------:R-:W-:Y:S02]  /*157d0*/  ULDC.64 UR4, c[0x0][0x650] ;  /* 0x0001940000047ab9 */ /* 0x000fe40000000a00 */
[----:B------:R-:W-:Y:S01]  /*157e0*/  IMAD.IADD R6, R5, 0x1, R3 ;  /* 0x0000000105067824 */ /* 0x000fe200078e0203 */
[----:B------:R-:W-:-:S04]  /*157f0*/  ISETP.GE.U32.AND P0, PT, R4, UR4, PT ;  /* 0x0000000404007c0c */ /* 0x000fc8000bf06070 */
[----:B------:R0:W-:Y:S01]  /*15800*/  STL [R1+0x200], R6 ;  /* 0x0002000601007387 */ /* 0x0001e20000100800 */
[----:B------:R-:W-:-:S03]  /*15810*/  ISETP.GE.U32.AND.EX P0, PT, R6, UR5, PT, P0 ;  /* 0x0000000506007c0c */ /* 0x000fc6000bf06100 */
[----:B------:R0:W-:Y:S10]  /*15820*/  STL [R1+0x204], R7 ;  /* 0x0002040701007387 */ /* 0x0001f40000100800 */
[----:B0-----:R-:W-:Y:S05]  /*15830*/  @P0 BRA `(.L_x_537) ;  /* 0x0000000400880947 */ /* 0x001fea0003800000 */
[----:B------:R-:W0:Y:S01]  /*15840*/  S2UR UR6, SR_CTAID.X ;  /* 0x00000000000679c3 */ /* 0x000e220000002500 */
[----:B------:R-:W-:Y:S01]  /*15850*/  ULDC.64 UR12, c[0x0][0x628] ;  /* 0x00018a00000c7ab9 */ /* 0x000fe20000000a00 */
[----:B------:R-:W-:Y:S01]  /*15860*/  ULDC UR4, c[0x0][0x150] ;  /* 0x0000540000047ab9 */ /* 0x000fe20000000800 */
[----:B------:R-:W-:Y:S01]  /*15870*/  ISETP.NE.U32.AND P0, PT, RZ, UR12, PT ;  /* 0x0000000cff007c0c */ /* 0x000fe2000bf05070 */
[----:B------:R-:W-:Y:S01]  /*15880*/  ULDC UR15, c[0x0][0x630] ;  /* 0x00018c00000f7ab9 */ /* 0x000fe20000000800 */
[C---:B------:R-:W-:Y:S01]  /*15890*/  R2UR UR16, R7.reuse ;  /* 0x00000000071072ca */ /* 0x040fe200000e0000 */
[----:B------:R-:W-:Y:S01]  /*158a0*/  ULDC UR19, c[0x0][0x154] ;  /* 0x0000550000137ab9 */ /* 0x000fe20000000800 */
[----:B------:R-:W-:Y:S01]  /*158b0*/  ISETP.NE.AND.EX P0, PT, RZ, UR13, PT, P0 ;  /* 0x0000000dff007c0c */ /* 0x000fe2000bf05300 */
[----:B------:R-:W2:Y:S01]  /*158c0*/  S2UR UR18, SR_CTAID.Y ;  /* 0x00000000001279c3 */ /* 0x000ea20000002600 */
[----:B------:R-:W-:Y:S02]  /*158d0*/  R2UR UR17, R6 ;  /* 0x00000000061172ca */ /* 0x000fe400000e0000 */
[----:B------:R-:W-:-:S02]  /*158e0*/  R2UR UR10, R7 ;  /* 0x00000000070a72ca */ /* 0x000fc400000e0000 */
[----:B------:R-:W-:Y:S02]  /*158f0*/  R2UR UR11, R6 ;  /* 0x00000000060b72ca */ /* 0x000fe400000e0000 */
[----:B0-----:R-:W-:-:S05]  /*15900*/  I2FP.F32.U32 R0, UR6 ;  /* 0x0000000600007c45 */ /* 0x001fca0008201000 */
[----:B------:R-:W-:-:S04]  /*15910*/  FMUL R0, R0, UR4 ;  /* 0x0000000400007c20 */ /* 0x000fc80008400000 */
[----:B------:R0:W4:Y:S01]  /*15920*/  F2I.U32.TRUNC.NTZ R3, R0 ;  /* 0x0000000000037305 */ /* 0x000122000020f000 */
[----:B--2---:R-:W-:Y:S05]  /*15930*/  @!P0 BRA `(.L_x_538) ;  /* 0x0000000000308947 */ /* 0x004fea0003800000 */
        /* <DEDUP_REMOVED lines=12> */
.L_x_538:
[----:B------:R-:W-:Y:S01]  /*15a00*/  USHF.R.U64 UR43, UR10, UR15, UR11 ;  /* 0x0000000f0a2b7299 */ /* 0x000fe2000800120b */
[----:B0-----:R-:W-:Y:S01]  /*15a10*/  I2FP.F32.U32 R0, UR18 ;  /* 0x0000001200007c45 */ /* 0x001fe20008201000 */
[----:B------:R-:W-:Y:S02]  /*15a20*/  USHF.R.U32.HI UR4, URZ, UR15, UR11 ;  /* 0x0000000f3f047299 */ /* 0x000fe4000801160b */
        /* <DEDUP_REMOVED lines=8> */
[----:B------:R-:W-:Y:S01]  /*15ab0*/  UIMAD.WIDE.U32 UR8, UR10, UR12, UR8 ;  /* 0x0000000c0a0872a5 */ /* 0x000fe2000f8e0008 */
[----:B----4-:R-:W-:Y:S01]  /*15ac0*/  R2UR UR12, R3 ;  /* 0x00000000030c72ca */ /* 0x010fe200000e0000 */
[----:B------:R-:W-:Y:S01]  /*15ad0*/  UIMAD UR10, UR10, UR13, UR4 ;  /* 0x0000000d0a0a72a4 */ /* 0x000fe2000f8e0204 */
[----:B------:R-:W-:Y:S01]  /*15ae0*/  ULDC UR11, c[0x0][0x618] ;  /* 0x00018600000b7ab9 */ /* 0x000fe20000000800 */
[----:B------:R-:W-:Y:S02]  /*15af0*/  ULDC UR21, c[0x0][0x658] ;  /* 0x0001960000157ab9 */ /* 0x000fe40000000800 */
[----:B------:R-:W-:Y:S01]  /*15b00*/  UIADD3 UR9, UR9, UR10, URZ ;  /* 0x0000000a09097290 */ /* 0x000fe2000fffe03f */
[----:B------:R-:W-:Y:S01]  /*15b10*/  UMOV UR15, 0xffffffff ;  /* 0xffffffff000f7882 */ /* 0x000fe20000000000 */
[----:B------:R-:W-:Y:S01]  /*15b20*/  ULDC.64 UR4, c[0x0][0x640] ;  /* 0x0001900000047ab9 */ /* 0x000fe20000000a00 */
[----:B------:R-:W-:Y:S01]  /*15b30*/  USHF.L.U32 UR15, UR15, UR21, URZ ;  /* 0x000000150f0f7299 */ /* 0x000fe2000800063f */
[----:B------:R-:W-:Y:S01]  /*15b40*/  ISETP.NE.U32.AND P0, PT, RZ, UR4, PT ;  /* 0x00000004ff007c0c */ /* 0x000fe2000bf05070 */
[----:B------:R-:W-:-:S02]  /*15b50*/  USHF.R.U64 UR16, UR8, UR11, UR9 ;  /* 0x0000000b08107299 */ /* 0x000fc40008001209 */
[----:B------:R-:W-:Y:S01]  /*15b60*/  USHF.R.U32.HI UR8, URZ, UR11, UR9 ;  /* 0x0000000b3f087299 */ /* 0x000fe20008011609 */
[----:B0-----:R-:W-:Y:S01]  /*15b70*/  R2UR UR14, R0 ;  /* 0x00000000000e72ca */ /* 0x001fe200000e0000 */
[----:B------:R-:W-:Y:S01]  /*15b80*/  ULDC UR17, c[0x0][0x608] ;  /* 0x0001820000117ab9 */ /* 0x000fe20000000800 */
[----:B------:R-:W-:Y:S01]  /*15b90*/  ULOP3.LUT UR41, URZ, UR15, URZ, 0x33, !UPT ;  /* 0x0000000f3f297292 */ /* 0x000fe2000f8e333f */
[----:B------:R-:W-:Y:S01]  /*15ba0*/  ISETP.NE.AND.EX P0, PT, RZ, UR5, PT, P0 ;  /* 0x00000005ff007c0c */ /* 0x000fe2000bf05300 */
[----:B------:R-:W-:Y:S02]  /*15bb0*/  USHF.R.U64 UR15, UR16, UR17, UR8 ;  /* 0x00000011100f7299 */ /* 0x000fe40008001208 */
[----:B------:R-:W-:Y:S02]  /*15bc0*/  USHF.R.U32.HI UR8, URZ, UR17, UR8 ;  /* 0x000000113f087299 */ /* 0x000fe40008011608 */
[----:B------:R-:W-:Y:S02]  /*15bd0*/  UIADD3 UR12, -UR12, URZ, URZ ;  /* 0x0000003f0c0c7290 */ /* 0x000fe4000fffe13f */
[----:B------:R-:W-:Y:S01]  /*15be0*/  USHF.R.U64 UR17, UR15, UR21, UR8 ;  /* 0x000000150f117299 */ /* 0x000fe20008001208 */
[----:B------:R-:W-:Y:S01]  /*15bf0*/  UMOV UR19, 0x1 ;  /* 0x0000000100137882 */ /* 0x000fe20000000000 */
[----:B------:R-:W-:Y:S01]  /*15c00*/  ULDC UR13, c[0x0][0x144] ;  /* 0x00005100000d7ab9 */ /* 0x000fe20000000800 */
[----:B------:R-:W-:Y:S01]  /*15c10*/  ULDC UR7, c[0x0][0x600] ;  /* 0x0001800000077ab9 */ /* 0x000fe20000000800 */
[----:B------:R-:W-:-:S02]  /*15c20*/  USHF.L.U32 UR24, UR19, UR21, URZ ;  /* 0x0000001513187299 */ /* 0x000fc4000800063f */
[----:B------:R-:W-:Y:S02]  /*15c30*/  USHF.R.U32.HI UR8, URZ, UR21, UR8 ;  /* 0x000000153f087299 */ /* 0x000fe40008011608 */
[----:B------:R-:W-:Y:S02]  /*15c40*/  UIMAD UR21, UR13, UR12, UR6 ;  /* 0x0000000c0d1572a4 */ /* 0x000fe4000f8e0206 */
[----:B------:R-:W-:Y:S02]  /*15c50*/  UIADD3 UR20, UR7, -0x1, URZ ;  /* 0xffffffff07147890 */ /* 0x000fe4000fffe03f */
[----:B------:R-:W-:Y:S01]  /*15c60*/  UIADD3 UR19, -UR14, URZ, URZ ;  /* 0x0000003f0e137290 */ /* 0x000fe2000fffe13f */
        /* <DEDUP_REMOVED lines=17> */
.L_x_539:
[----:B------:R-:W-:Y:S01]  /*15d80*/  UISETP.NE.AND UP0, UPT, UR45, URZ, UPT ;  /* 0x0000003f2d00728c */ /* 0x000fe2000bf05270 */
[----:B------:R-:W-:Y:S01]  /*15d90*/  IMAD.MOV.U32 R0, RZ, RZ, 0x1 ;  /* 0x00000001ff007424 */ /* 0x000fe200078e00ff */
[----:B------:R-:W-:Y:S02]  /*15da0*/  USHF.R.U64 UR4, UR6, UR22, UR8 ;  /* 0x0000001606047299 */ /* 0x000fe40008001208 */
[----:B------:R-:W-:Y:S02]  /*15db0*/  ULOP3.LUT UR41, UR15, UR41, URZ, 0xc0, !UPT ;  /* 0x000000290f297292 */ /* 0x000fe4000f8ec03f */
[----:B------:R-:W-:Y:S02]  /*15dc0*/  UIADD3 UR5, -UR4, URZ, URZ ;  /* 0x0000003f04057290 */ /* 0x000fe4000fffe13f */
[----:B------:R-:W-:Y:S02]  /*15dd0*/  UIMAD UR41, UR24, UR4, UR41 ;  /* 0x00000004182972a4 */ /* 0x000fe4000f8e0229 */
[----:B------:R-:W-:-:S02]  /*15de0*/  ULOP3.LUT UR16, UR16, UR20, URZ, 0xc0, !UPT ;  /* 0x0000001410107292 */ /* 0x000fc4000f8ec03f */
[----:B------:R-:W-:Y:S02]  /*15df0*/  @UP0 UIMAD UR21, UR25, UR19, UR18 ;  /* 0x00000013191502a4 */ /* 0x000fe4000f8e0212 */
[----:B------:R-:W-:-:S03]  /*15e00*/  UIMAD UR4, UR5, UR23, UR17 ;  /* 0x00000017050472a4 */ /* 0x000fc6000f8e0211 */
[----:B------:R-:W-:Y:S01]  /*15e10*/  ULDC UR5, c[0x0][0x610] ;  /* 0x0001840000057ab9 */ /* 0x000fe20000000800 */
[----:B------:R-:W-:Y:S02]  /*15e20*/  UIMAD UR4, UR4, UR7, UR16 ;  /* 0x00000007040472a4 */ /* 0x000fe4000f8e0210 */
[----:B------:R-:W-:-:S04]  /*15e30*/  UIMAD UR41, UR41, UR5, UR21 ;  /* 0x00000005292972a4 */ /* 0x000fc8000f8e0215 */
[----:B------:R-:W-:Y:S02]  /*15e40*/  USEL UR42, UR4, UR41, !UP0 ;  /* 0x00000029042a7287 */ /* 0x000fe4000c000000 */
[----:B------:R-:W-:-:S12]  /*15e50*/  USEL UR41, UR41, UR4, !UP0 ;  /* 0x0000000429297287 */ /* 0x000fd8000c000000 */
.L_x_537:
[----:B------:R-:W-:-:S13]  /*15e60*/  LOP3.LUT P0, RZ, R0, 0xff, RZ, 0xc0, !PT ;  /* 0x000000ff00ff7812 */ /* 0x000fda000780c0ff */
[----:B------:R-:W-:Y:S05]  /*15e70*/  @P0 BRA `(.L_x_540) ;  /* 0xfffffeb000b40947 */ /* 0x000fea000383ffff */
[----:B------:R-:W-:Y:S05]  /*15e80*/  EXIT ;  /* 0x000000000000794d */ /* 0x000fea0003800000 */
.L_x_3:
[----:B------:R-:W2:Y:S01]  /*15e90*/  LDL R5, [R1+0x204] ;  /* 0x0002040001057983 */ /* 0x000ea20000100800 */
[----:B------:R-:W-:-:S03]  /*15ea0*/  ULDC.64 UR8, c[0x0][0x650] ;  /* 0x0001940000087ab9 */ /* 0x000fc60000000a00 */
[----:B------:R-:W3:Y:S01]  /*15eb0*/  LDL R4, [R1+0x200] ;  /* 0x0002000001047983 */ /* 0x000ee20000100800 */
[----:B------:R-:W-:Y:S01]  /*15ec0*/  PRMT R0, RZ, 0x7610, R0 ;  /* 0x00007610ff007816 */ /* 0x000fe20000000000 */
[----:B------:R-:W-:Y:S02]  /*15ed0*/  IMAD.MOV.U32 R3, RZ, RZ, -0x1 ;  /* 0xffffffffff037424 */ /* 0x000fe400078e00ff */
[----:B------:R-:W-:Y:S02]  /*15ee0*/  IMAD.MOV.U32 R2, RZ, RZ, -0x1 ;  /* 0xffffffffff027424 */ /* 0x000fe400078e00ff */
[----:B------:R-:W-:Y:S01]  /*15ef0*/  IMAD.MOV.U32 R9, RZ, RZ, -0x1 ;  /* 0xffffffffff097424 */ /* 0x000fe200078e00ff */
[----:B--2---:R-:W-:-:S04]  /*15f00*/  ISETP.GE.U32.AND P0, PT, R5, UR8, PT ;  /* 0x0000000805007c0c */ /* 0x004fc8000bf06070 */
[----:B---3--:R-:W-:-:S13]  /*15f10*/  ISETP.GE.U32.AND.EX P0, PT, R4, UR9, PT, P0 ;  /* 0x0000000904007c0c */ /* 0x008fda000bf06100 */
[----:B------:R-:W-:Y:S05]  /*15f20*/  @P0 BRA `(.L_x_541) ;  /* 0x00000004008c0947 */ /* 0x000fea0003800000 */
[----:B------:R-:W-:Y:S01]  /*15f30*/  I2FP.F32.U32 R0, UR4 ;  /* 0x0000000400007c45 */ /* 0x000fe20008201000 */
[----:B0-----:R-:W-:Y:S01]  /*15f40*/  ULDC.64 UR16, c[0x0][0x628] ;  /* 0x00018a0000107ab9 */ /* 0x001fe20000000a00 */
        /* <DEDUP_REMOVED lines=24> */
.L_x_542:
        /* <DEDUP_REMOVED lines=24> */
[----:B------:R-:W-:Y:S01]  /*16250*/  UMOV UR19, 0x1 ;  /* 0x0000000100137882 */ /* 0x000fe20000000000 */
[----:B------:R-:W-:Y:S01]  /*16260*/  ULDC UR20, c[0x0][0x608] ;  /* 0x0001820000147ab9 */ /* 0x000fe20000000800 */
[----:B------:R-:W-:Y:S01]  /*16270*/  USHF.L.U32 UR26, UR19, UR23, URZ ;  /* 0x00000017131a7299 */ /* 0x000fe2000800063f */
[----:B------:R-:W-:Y:S01]  /*16280*/  ISETP.NE.AND.EX P0, PT, RZ, UR9, PT, P0 ;  /* 0x00000009ff007c0c */ /* 0x000fe2000bf05300 */
[----:B------:R-:W-:Y:S02]  /*16290*/  USHF.R.U64 UR19, UR18, UR20, UR11 ;  /* 0x0000001412137299 */ /* 0x000fe4000800120b */
[----:B------:R-:W-:Y:S02]  /*162a0*/  USHF.R.U32.HI UR11, URZ, UR20, UR11 ;  /* 0x000000143f0b7299 */ /* 0x000fe4000801160b */
[----:B------:R-:W-:-:S02]  /*162b0*/  UIADD3 UR15, -UR15, URZ, URZ ;  /* 0x0000003f0f0f7290 */ /* 0x000fc4000fffe13f */
[----:B------:R-:W-:Y:S01]  /*162c0*/  USHF.R.U64 UR20, UR19, UR23, UR11 ;  /* 0x0000001713147299 */ /* 0x000fe2000800120b */
[----:B------:R-:W-:Y:S01]  /*162d0*/  ULDC UR16, c[0x0][0x144] ;  /* 0x0000510000107ab9 */ /* 0x000fe20000000800 */
[----:B------:R-:W-:Y:S01]  /*162e0*/  ULDC UR6, c[0x0][0x600] ;  /* 0x0001800000067ab9 */ /* 0x000fe20000000800 */
[----:B------:R-:W-:Y:S02]  /*162f0*/  USHF.R.U32.HI UR11, URZ, UR23, UR11 ;  /* 0x000000173f0b7299 */ /* 0x000fe4000801160b */
[----:B------:R-:W-:Y:S02]  /*16300*/  UIMAD UR23, UR16, UR15, UR4 ;  /* 0x0000000f101772a4 */ /* 0x000fe4000f8e0204 */
[----:B------:R-:W-:Y:S02]  /*16310*/  UIADD3 UR22, UR6, -0x1, URZ ;  /* 0xffffffff06167890 */ /* 0x000fe4000fffe03f */
[----:B------:R-:W-:Y:S02]  /*16320*/  ULOP3.LUT UR27, URZ, UR13, URZ, 0x33, !UPT ;  /* 0x0000000d3f1b7292 */ /* 0x000fe4000f8e333f */
        /* <DEDUP_REMOVED lines=18> */
.L_x_543:
[----:B------:R-:W-:Y:S01]  /*16450*/  UISETP.NE.AND UP0, UPT, UR45, URZ, UPT ;  /* 0x0000003f2d00728c */ /* 0x000fe2000bf05270 */
[----:B------:R-:W-:Y:S01]  /*16460*/  IMAD.MOV.U32 R0, RZ, RZ, 0x1 ;  /* 0x00000001ff007424 */ /* 0x000fe200078e00ff */
[----:B------:R-:W-:Y:S01]  /*16470*/  USHF.R.U64 UR8, UR4, UR24, UR11 ;  /* 0x0000001804087299 */ /* 0x000fe2000800120b */
[----:B------:R-:W-:Y:S01]  /*16480*/  IMAD.U32 R9, RZ, RZ, UR5 ;  /* 0x00000005ff097e24 */ /* 0x000fe2000f8e00ff */
[----:B------:R-:W-:Y:S02]  /*16490*/  ULOP3.LUT UR4, UR19, UR27, URZ, 0xc0, !UPT ;  /* 0x0000001b13047292 */ /* 0x000fe4000f8ec03f */
[----:B------:R-:W-:Y:S02]  /*164a0*/  ULOP3.LUT UR18, UR18, UR22, URZ, 0xc0, !UPT ;  /* 0x0000001612127292 */ /* 0x000fe4000f8ec03f */
[----:B------:R-:W-:-:S03]  /*164b0*/  UIMAD UR4, UR26, UR8, UR4 ;  /* 0x000000081a0472a4 */ /* 0x000fc6000f8e0204 */
[----:B------:R-:W-:Y:S02]  /*164c0*/  @UP0 UIMAD UR23, UR28, UR21, UR7 ;  /* 0x000000151c1702a4 */ /* 0x000fe4000f8e0207 */
[----:B------:R-:W-:-:S03]  /*164d0*/  UIADD3 UR7, -UR8, URZ, URZ ;  /* 0x0000003f08077290 */ /* 0x000fc6000fffe13f */
[----:B------:R-:W-:Y:S01]  /*164e0*/  ULDC UR8, c[0x0][0x610] ;  /* 0x0001840000087ab9 */ /* 0x000fe20000000800 */
[----:B------:R-:W-:Y:S02]  /*164f0*/  UIMAD UR7, UR7, UR25, UR20 ;  /* 0x00000019070772a4 */ /* 0x000fe4000f8e0214 */
[----:B------:R-:W-:Y:S02]  /*16500*/  UIMAD UR4, UR4, UR8, UR23 ;  /* 0x00000008040472a4 */ /* 0x000fe4000f8e0217 */
[----:B------:R-:W-:-:S04]  /*16510*/  UIMAD UR7, UR7, UR6, UR18 ;  /* 0x00000006070772a4 */ /* 0x000fc8000f8e0212 */
[----:B------:R-:W-:Y:S02]  /*16520*/  USEL UR6, UR7, UR4, !UP0 ;  /* 0x0000000407067287 */ /* 0x000fe4000c000000 */
[----:B------:R-:W-:-:S04]  /*16530*/  USEL UR4, UR4, UR7, !UP0 ;  /* 0x0000000704047287 */ /* 0x000fc8000c000000 */
[----:B------:R-:W-:Y:S02]  /*16540*/  IMAD.U32 R2, RZ, RZ, UR6 ;  /* 0x00000006ff027e24 */ /* 0x000fe4000f8e00ff */
[----:B------:R-:W-:-:S07]  /*16550*/  MOV R3, UR4 ;  /* 0x0000000400037c02 */ /* 0x000fce0008000f00 */
.L_x_541:
[----:B------:R-:W-:-:S08]  /*16560*/  NOP ;  /* 0x0000000000007918 */ /* 0x000fd00000000000 */
[----:B0-----:R-:W0:-:S00]  /*16570*/  USETMAXREG.DEALLOC.CTAPOOL 0x18 ;  /* 0x00000018000079c8 */ /* 0x001e0000080e0500 */
[----:B------:R-:W-:-:S13]  /*16580*/  ISETP.NE.AND P0, PT, RZ, UR10, PT ;  /* 0x0000000aff007c0c */ /* 0x000fda000bf05270 */
[----:B------:R-:W-:Y:S05]  /*16590*/  @P0 EXIT ;  /* 0x000000000000094d */ /* 0x000fea0003800000 */
[----:B0-----:R-:W-:Y:S01]  /*165a0*/  LOP3.LUT P0, RZ, R0, 0xff, RZ, 0xc0, !PT ;  /* 0x000000ff00ff7812 */ /* 0x001fe2000780c0ff */
[----:B------:R-:W-:Y:S02]  /*165b0*/  IMAD.MOV.U32 R0, RZ, RZ, 0x1 ;  /* 0x00000001ff007424 */ /* 0x000fe400078e00ff */
[----:B------:R-:W-:-:S10]  /*165c0*/  IMAD.MOV.U32 R6, RZ, RZ, RZ ;  /* 0x000000ffff067224 */ /* 0x000fd400078e00ff */
[----:B------:R-:W-:Y:S05]  /*165d0*/  @!P0 BRA `(.L_x_544) ;  /* 0x0000000c005c8947 */ /* 0x000fea0003800000 */
[----:B------:R-:W0:Y:S01]  /*165e0*/  S2R R4, SR_TID.X ;  /* 0x0000000000047919 */ /* 0x000e220000002100 */
[----:B------:R-:W-:Y:S01]  /*165f0*/  ULDC UR4, c[0x0][0x28c] ;  /* 0x0000a30000047ab9 */ /* 0x000fe20000000800 */
[----:B------:R-:W-:Y:S01]  /*16600*/  ULDC UR6, c[0x0][0x658] ;  /* 0x0001960000067ab9 */ /* 0x000fe20000000800 */
[----:B------:R-:W-:Y:S01]  /*16610*/  UIADD3 UR10, UR4, 0x1f, URZ ;  /* 0x0000001f040a7890 */ /* 0x000fe2000fffe03f */
[----:B------:R-:W-:Y:S01]  /*16620*/  BSSY B0, `(.L_x_544) ;  /* 0x00000d2000007945 */ /* 0x000fe20003800000 */
[----:B------:R-:W-:Y:S01]  /*16630*/  UMOV UR7, 0xffffffff ;  /* 0xffffffff00077882 */ /* 0x000fe20000000000 */
[----:B------:R-:W-:Y:S01]  /*16640*/  ULDC UR5, c[0x0][0x600] ;  /* 0x0001800000057ab9 */ /* 0x000fe20000000800 */
[----:B------:R-:W-:Y:S01]  /*16650*/  UMOV UR9, 0x1 ;  /* 0x0000000100097882 */ /* 0x000fe20000000000 */
[----:B------:R-:W-:Y:S01]  /*16660*/  USHF.L.U32 UR7, UR7, UR6, URZ ;  /* 0x0000000607077299 */ /* 0x000fe2000800063f */
[----:B------:R-:W-:Y:S01]  /*16670*/  IMAD.MOV.U32 R8, RZ, RZ, 0x1 ;  /* 0x00000001ff087424 */ /* 0x000fe200078e00ff */
[----:B------:R-:W-:Y:S01]  /*16680*/  UIADD3 UR4, UR5, -0x1, URZ ;  /* 0xffffffff05047890 */ /* 0x000fe2000fffe03f */
[----:B------:R-:W-:Y:S01]  /*16690*/  IMAD.MOV.U32 R0, RZ, RZ, 0x1 ;  /* 0x00000001ff007424 */ /* 0x000fe200078e00ff */
[----:B------:R-:W-:Y:S01]  /*166a0*/  USHF.R.S32.HI UR11, URZ, 0x1f, UR10 ;  /* 0x0000001f3f0b7899 */ /* 0x000fe2000801140a */
[----:B------:R-:W-:Y:S01]  /*166b0*/  IMAD.MOV.U32 R6, RZ, RZ, RZ ;  /* 0x000000ffff067224 */ /* 0x000fe200078e00ff */
[----:B------:R-:W-:Y:S01]  /*166c0*/  ULDC UR8, c[0x0][0xc] ;  /* 0x0000030000087ab9 */ /* 0x000fe20000000800 */
[----:B------:R-:W-:-:S02]  /*166d0*/  USHF.L.U32 UR5, UR9, UR6, URZ ;  /* 0x0000000609057299 */ /* 0x000fc4000800063f */
[----:B------:R-:W-:Y:S01]  /*166e0*/  ULEA.HI UR11, UR11, UR10, URZ, 0x5 ;  /* 0x0000000a0b0b7291 */ /* 0x000fe2000f8f283f */
[----:B------:R-:W-:Y:S01]  /*166f0*/  ULDC UR9, c[0x0][0x10] ;  /* 0x0000040000097ab9 */ /* 0x000fe20000000800 */
[----:B------:R-:W-:Y:S02]  /*16700*/  ULOP3.LUT UR6, URZ, UR7, URZ, 0x33, !UPT ;  /* 0x000000073f067292 */ /* 0x000fe4000f8e333f */
[----:B------:R-:W-:Y:S01]  /*16710*/  UIMAD.WIDE.U32 UR8, UR8, UR9, URZ ;  /* 0x00000009080872a5 */ /* 0x000fe2000f8e003f */
[----:B------:R-:W-:Y:S01]  /*16720*/  ULDC UR7, c[0x0][0x14] ;  /* 0x0000050000077ab9 */ /* 0x000fe20000000800 */
[----:B------:R-:W-:Y:S02]  /*16730*/  USHF.R.S32.HI UR18, URZ, 0x5, UR11 ;  /* 0x000000053f127899 */ /* 0x000fe4000801140b */
[----:B------:R-:W-:Y:S02]  /*16740*/  UIMAD.WIDE.U32 UR20, UR8, UR7, URZ ;  /* 0x00000007081472a5 */ /* 0x000fe4000f8e003f */
[----:B------:R-:W-:-:S02]  /*16750*/  UIMAD UR13, UR9, UR7, URZ ;  /* 0x00000007090d72a4 */ /* 0x000fc4000f8e023f */
[----:B------:R-:W-:Y:S01]  /*16760*/  ULOP3.LUT UR24, UR40, 0x2, URZ, 0xfc, !UPT ;  /* 0x0000000228187892 */ /* 0x000fe2000f8efc3f */
[C---:B0-----:R-:W-:Y:S01]  /*16770*/  LOP3.LUT P2, RZ, R4.reuse, 0x7f, RZ, 0xc0, !PT ;  /* 0x0000007f04ff7812 */ /* 0x041fe2000784c0ff */
[----:B------:R-:W-:Y:S01]  /*16780*/  UIADD3 UR13, UR21, UR13, URZ ;  /* 0x0000000d150d7290 */ /* 0x000fe2000fffe03f */
[----:B------:R-:W-:Y:S01]  /*16790*/  LOP3.LUT P0, RZ, R4, 0x1f, RZ, 0xc0, !PT ;  /* 0x0000001f04ff7812 */ /* 0x000fe2000780c0ff */
[----:B------:R-:W-:Y:S01]  /*167a0*/  UIADD3 UR25, UR18, 0x1, URZ ;  /* 0x0000000112197890 */ /* 0x000fe2000fffe03f */
[----:B------:R-:W-:Y:S02]  /*167b0*/  ULDC.64 UR22, c[0x0][0x198] ;  /* 0x0000660000167ab9 */ /* 0x000fe40000000a00 */
[----:B------:R-:W-:-:S13]  /*167c0*/  PLOP3.LUT P0, PT, P0, P2, PT, 0x8a, 0x0 ;  /* 0x000000000000781c */ /* 0x000fda0000705172 */
.L_x_556:
[----:B------:R-:W-:-:S03]  /*167d0*/  UMOV UR7, 0xffffffff ;  /* 0xffffffff00077882 */ /* 0x000fc60000000000 */
[----:B------:R-:W-:Y:S05]  /*167e0*/  BRA.DIV UR7, `(.L_x_545) ;  /* 0x0000001207107947 */ /* 0x000fea000b800000 */
[----:B------:R-:W-:-:S13]  /*167f0*/  ELECT P6, URZ, PT ;  /* 0x00000000003f782f */ /* 0x000fda00038c0000 */
.L_x_569:
[----:B------:R-:W0:Y:S01]  /*16800*/  LDC R4, c[0x0][0x28c] ;  /* 0x0000a300ff047b82 */ /* 0x000e220000000800 */
[----:B------:R-:W-:Y:S01]  /*16810*/  BSSY B1, `(.L_x_546) ;  /* 0x0000035000017945 */ /* 0x000fe20003800000 */
[----:B0-----:R-:W-:-:S13]  /*16820*/  ISETP.LT.OR P6, PT, R4, 0x1, !P6 ;  /* 0x000000010400780c */ /* 0x001fda00077c1670 */
[----:B------:R-:W-:Y:S05]  /*16830*/  @P6 BRA `(.L_x_547) ;  /* 0x0000000000c86947 */ /* 0x000fea0003800000 */
[----:B------:R-:W-:Y:S01]  /*16840*/  IMAD.SHL.U32 R11, R3, 0x100, RZ ;  /* 0x00000100030b7824 */ /* 0x000fe200078e00ff */
[----:B------:R-:W-:Y:S01]  /*16850*/  MOV R12, RZ ;  /* 0x000000ff000c7202 */ /* 0x000fe20000000f00 */
[----:B------:R-:W-:Y:S02]  /*16860*/  IMAD.SHL.U32 R2, R2, 0x100, RZ ;  /* 0x0000010002027824 */ /* 0x000fe400078e00ff */
[----:B------:R-:W-:Y:S02]  /*16870*/  IMAD.U32 R14, RZ, RZ, UR25 ;  /* 0x00000019ff0e7e24 */ /* 0x000fe4000f8e00ff */
[----:B------:R-:W-:Y:S02]  /*16880*/  IMAD.MOV.U32 R3, RZ, RZ, R0 ;  /* 0x000000ffff037224 */ /* 0x000fe400078e0000 */
[----:B------:R-:W-:-:S07]  /*16890*/  IMAD.MOV.U32 R4, RZ, RZ, R6 ;  /* 0x000000ffff047224 */ /* 0x000fce00078e0006 */
.L_x_551:
[----:B------:R-:W0:Y:S01]  /*168a0*/  S2R R10, SR_CgaCtaId ;  /* 0x00000000000a7919 */ /* 0x000e220000008800 */
[----:B------:R-:W-:Y:S01]  /*168b0*/  MOV R5, 0x400 ;  /* 0x0000040000057802 */ /* 0x000fe20000000f00 */
[----:B------:R-:W1:Y:S03]  /*168c0*/  @!P2 LDC R7, c[0x0][0x500] ;  /* 0x00014000ff07ab82 */ /* 0x000e660000000800 */
[----:B0-----:R-:W-:Y:S02]  /*168d0*/  LEA R13, R10, R5, 0x18 ;  /* 0x000000050a0d7211 */ /* 0x001fe400078ec0ff */
[----:B------:R-:W-:-:S03]  /*168e0*/  SHF.L.U32 R5, R3, 0x1f, RZ ;  /* 0x0000001f03057819 */ /* 0x000fc600000006ff */
[----:B------:R-:W-:-:S04]  /*168f0*/  IMAD R10, R4, 0x8, R13 ;  /* 0x00000008040a7824 */ /* 0x000fc800078e020d */
[----:B------:R-:W0:Y:S02]  /*16900*/  SYNCS.PHASECHK.TRANS64.TRYWAIT P1, [R10+URZ+0x30], R5 ;  /* 0x000030050a0075a7 */ /* 0x000e24000802017f */
[----:B01----:R-:W-:Y:S05]  /*16910*/  @!P1 BRA `(.L_x_548) ;  /* 0x0000000c00e49947 */ /* 0x003fea0003800000 */
.L_x_570:
[----:B------:R-:W-:Y:S01]  /*16920*/  UPRMT UR7, UR24, 0x9910, URZ ;  /* 0x0000991018077896 */ /* 0x000fe2000800003f */
[----:B------:R1:W-:Y:S03]  /*16930*/  @!P2 SYNCS.ARRIVE.TRANS64 RZ, [R10+URZ], R7 ;  /* 0x000000070affa9a7 */ /* 0x0003e6000800003f */
[----:B------:R-:W-:-:S06]  /*16940*/  UISETP.NE.AND UP0, UPT, UR7, 0x2, UPT ;  /* 0x000000020700788c */ /* 0x000fcc000bf05270 */
[----:B------:R-:W-:-:S13]  /*16950*/  PLOP3.LUT P1, PT, PT, PT, UP0, 0x80, 0x0 ;  /* 0x000000000000781c */ /* 0x000fda0003f2f008 */
[----:B-1----:R-:W-:Y:S05]  /*16960*/  @P1 BRA `(.L_x_549) ;  /* 0x0000000000041947 */ /* 0x002fea0003800000 */
[----:B------:R-:W-:Y:S01]  /*16970*/  BPT.TRAP 0x1 ;  /* 0x000000040000795c */ /* 0x000fe20000300000 */
.L_x_549:
[----:B------:R-:W-:Y:S05]  /*16980*/  @P0 BRA `(.L_x_550) ;  /* 0x0000000000040947 */ /* 0x000fea0003800000 */
[----:B------:R-:W-:Y:S01]  /*16990*/  BPT.TRAP 0x1 ;  /* 0x000000040000795c */ /* 0x000fe20000300000 */
.L_x_550:
[----:B------:R-:W-:Y:S01]  /*169a0*/  IMAD R13, R4, 0x4000, R13 ;  /* 0x00004000040d7824 */ /* 0x000fe200078e020d */
[----:B------:R-:W-:Y:S01]  /*169b0*/  R2UR UR9, R10 ;  /* 0x000000000a0972ca */ /* 0x000fe200000e0000 */
[----:B------:R-:W-:Y:S01]  /*169c0*/  VIADD R14, R14, 0xffffffff ;  /* 0xffffffff0e0e7836 */ /* 0x000fe20000000000 */
[----:B------:R-:W-:Y:S01]  /*169d0*/  UIADD3 UR14, UP0, UR22, 0xf0, URZ ;  /* 0x000000f0160e7890 */ /* 0x000fe2000ff1e03f */
[----:B------:R-:W-:Y:S01]  /*169e0*/  R2UR UR11, R11 ;  /* 0x000000000b0b72ca */ /* 0x000fe200000e0000 */
[----:B------:R-:W-:Y:S01]  /*169f0*/  UIADD3 UR26, UP1, UR22, 0x1f0, URZ ;  /* 0x000001f0161a7890 */ /* 0x000fe2000ff3e03f */
[----:B------:R-:W-:Y:S01]  /*16a00*/  R2UR UR7, R13 ;  /* 0x000000000d0772ca */ /* 0x000fe200000e0000 */
[----:B------:R-:W-:Y:S01]  /*16a10*/  UIADD3.X UR15, URZ, UR23, URZ, UP0, !UPT ;  /* 0x000000173f0f7290 */ /* 0x000fe200087fe43f */
[----:B------:R-:W-:Y:S01]  /*16a20*/  R2UR UR10, R12 ;  /* 0x000000000c0a72ca */ /* 0x000fe200000e0000 */
[----:B------:R-:W-:Y:S01]  /*16a30*/  VIADD R4, R4, 0x1 ;  /* 0x0000000104047836 */ /* 0x000fe20000000000 */
[----:B------:R-:W-:Y:S01]  /*16a40*/  R2UR UR12, R9 ;  /* 0x00000000090c72ca */ /* 0x000fe200000e0000 */
[----:B------:R-:W-:Y:S01]  /*16a50*/  UIADD3.X UR27, URZ, UR23, URZ, UP1, !UPT ;  /* 0x000000173f1b7290 */ /* 0x000fe20008ffe43f */
[----:B------:R-:W-:Y:S01]  /*16a60*/  R2UR UR19, R2 ;  /* 0x00000000021372ca */ /* 0x000fe200000e0000 */
[----:B------:R-:W-:Y:S01]  /*16a70*/  UMOV UR16, 0x0 ;  /* 0x0000000000107882 */ /* 0x000fe20000000000 */
[----:B------:R-:W-:Y:S01]  /*16a80*/  ISETP.GT.AND P3, PT, R14, 0x1, PT ;  /* 0x000000010e00780c */ /* 0x000fe20003f64270 */
[----:B------:R-:W-:Y:S01]  /*16a90*/  UMOV UR17, 0x10000000 ;  /* 0x1000000000117882 */ /* 0x000fe20000000000 */
[----:B------:R-:W-:-:S02]  /*16aa0*/  ISETP.NE.AND P1, PT, R4, 0x6, PT ;  /* 0x000000060400780c */ /* 0x000fc40003f25270 */
[----:B------:R-:W-:Y:S01]  /*16ab0*/  IADD3 R12, R12, 0x20, RZ ;  /* 0x000000200c0c7810 */ /* 0x000fe20007ffe0ff */
[----:B------:R-:W-:Y:S01]  /*16ac0*/  UIADD3 UR8, UR7, 0x180, URZ ;  /* 0x0000018007087890 */ /* 0x000fe2000fffe03f */
[----:B0-----:R-:W-:Y:S01]  /*16ad0*/  SEL R10, RZ, 0x1, P1 ;  /* 0x00000001ff0a7807 */ /* 0x001fe20000800000 */
[----:B------:R-:W-:Y:S01]  /*16ae0*/  UIADD3 UR7, UR7, 0x18180, URZ ;  /* 0x0001818007077890 */ /* 0x000fe2000fffe03f */
[----:B------:R-:W-:Y:S02]  /*16af0*/  SEL R4, R4, RZ, P1 ;  /* 0x000000ff04047207 */ /* 0x000fe40000800000 */
[----:B------:R-:W-:-:S04]  /*16b00*/  LOP3.LUT R3, R3, R10, RZ, 0x3c, !PT ;  /* 0x0000000a03037212 */ /* 0x000fc800078e3cff */
[----:B------:R0:W-:Y:S02]  /*16b10*/  UTMALDG.3D [UR8], [UR14], desc[UR16] ;  /* 0x000010080e0075b4 */ /* 0x0001e40008011000 */
[----:B0-----:R-:W-:Y:S01]  /*16b20*/  UMOV UR8, UR7 ;  /* 0x0000000700087c82 */ /* 0x001fe20008000000 */
[----:B------:R-:W-:Y:S02]  /*16b30*/  UMOV UR11, UR19 ;  /* 0x00000013000b7c82 */ /* 0x000fe40008000000 */
[----:B------:R0:W-:Y:S02]  /*16b40*/  UTMALDG.3D [UR8], [UR26], desc[UR16] ;  /* 0x000010081a0075b4 */ /* 0x0001e40008011000 */
[----:B0-----:R-:W-:Y:S05]  /*16b50*/  @P3 BRA `(.L_x_551) ;  /* 0xfffffffc00503947 */ /* 0x001fea000383ffff */
.L_x_547:
[----:B------:R-:W-:Y:S05]  /*16b60*/  BSYNC B1 ;  /* 0x0000000000017941 */ /* 0x000fea0003800000 */
.L_x_546:
[----:B------:R-:W2:Y:S01]  /*16b70*/  LDL.LU R15, [R1+0x200] ;  /* 0x00020000010f7983 */ /* 0x000ea20000300800 */
[----:B------:R-:W-:Y:S01]  /*16b80*/  LOP3.LUT P1, RZ, R8, 0xff, RZ, 0xc0, !PT ;  /* 0x000000ff08ff7812 */ /* 0x000fe2000782c0ff */
[----:B------:R-:W-:Y:S01]  /*16b90*/  VIADD R6, R6, UR18 ;  /* 0x0000001206067c36 */ /* 0x000fe20008000000 */
[----:B------:R-:W-:Y:S01]  /*16ba0*/  ULDC.64 UR8, c[0x0][0x650] ;  /* 0x0001940000087ab9 */ /* 0x000fe20000000a00 */
[----:B------:R-:W3:Y:S01]  /*16bb0*/  LDL.LU R13, [R1+0x204] ;  /* 0x00020400010d7983 */ /* 0x000ee20000300800 */
[----:B------:R-:W-:Y:S01]  /*16bc0*/  UISETP.GE.U32.AND UP0, UPT, UR18, 0x6, UPT ;  /* 0x000000061200788c */ /* 0x000fe2000bf06070 */
[----:B------:R-:W-:Y:S01]  /*16bd0*/  BSSY B1, `(.L_x_552) ;  /* 0x0000074000017945 */ /* 0x000fe20003800000 */
[----:B------:R-:W-:Y:S01]  /*16be0*/  IMAD.MOV.U32 R9, RZ, RZ, -0x1 ;  /* 0xffffffffff097424 */ /* 0x000fe200078e00ff */
[----:B------:R-:W-:Y:S02]  /*16bf0*/  PRMT R4, RZ, 0x7610, R4 ;  /* 0x00007610ff047816 */ /* 0x000fe40000000004 */
[----:B------:R-:W-:-:S02]  /*16c00*/  PRMT R8, RZ, 0x7610, R8 ;  /* 0x00007610ff087816 */ /* 0x000fc40000000008 */
[----:B------:R-:W-:Y:S02]  /*16c10*/  PLOP3.LUT P3, PT, PT, PT, UP0, 0x80, 0x0 ;  /* 0x000000000000781c */ /* 0x000fe40003f6f008 */
[----:B------:R-:W0:Y:S01]  /*16c20*/  @P1 S2R R3, SR_CgaCtaId ;  /* 0x0000000000031919 */ /* 0x000e220000008800 */
[----:B------:R-:W-:-:S04]  /*16c30*/  @P1 MOV R2, 0x400 ;  /* 0x0000040000021802 */ /* 0x000fc80000000f00 */
[----:B0-----:R-:W-:-:S04]  /*16c40*/  @P1 LEA R2, R3, R2, 0x18 ;  /* 0x0000000203021211 */ /* 0x001fc800078ec0ff */
[----:B------:R0:W-:Y:S01]  /*16c50*/  @P1 SYNCS.ARRIVE.TRANS64.A1T0 RZ, [R2+URZ+0x78], RZ ;  /* 0x000078ff02ff19a7 */ /* 0x0001e2000810003f */
[----:B------:R-:W-:Y:S01]  /*16c60*/  ISETP.GT.U32.AND P1, PT, R6, 0x5, PT ;  /* 0x000000050600780c */ /* 0x000fe20003f24070 */
[----:B0-----:R-:W-:-:S05]  /*16c70*/  IMAD.U32 R2, RZ, RZ, UR18 ;  /* 0x00000012ff027e24 */ /* 0x001fca000f8e00ff */
[----:B------:R-:W-:Y:S01]  /*16c80*/  ISETP.LT.U32.AND P1, PT, R2, 0x6, P1 ;  /* 0x000000060200780c */ /* 0x000fe20000f21070 */
[----:B------:R-:W-:-:S04]  /*16c90*/  IMAD.WIDE.U32 R2, R6, -0x55555555, RZ ;  /* 0xaaaaaaab06027825 */ /* 0x000fc800078e00ff */
[----:B------:R-:W-:Y:S01]  /*16ca0*/  IMAD.MOV.U32 R2, RZ, RZ, -0x1 ;  /* 0xffffffffff027424 */ /* 0x000fe200078e00ff */
[----:B------:R-:W-:Y:S02]  /*16cb0*/  SHF.R.U32.HI R5, RZ, 0x2, R3 ;  /* 0x00000002ff057819 */ /* 0x000fe40000011603 */
[----:B------:R-:W-:-:S03]  /*16cc0*/  SEL R3, RZ, 0x1, !P1 ;  /* 0x00000001ff037807 */ /* 0x000fc60004800000 */
[----:B------:R-:W-:Y:S01]  /*16cd0*/  IMAD R6, R5, -0x6, R6 ;  /* 0xfffffffa05067824 */ /* 0x000fe200078e0206 */
[----:B------:R-:W-:Y:S01]  /*16ce0*/  LOP3.LUT R0, R0, R3, RZ, 0x3c, !PT ;  /* 0x0000000300007212 */ /* 0x000fe200078e3cff */
[----:B------:R-:W-:-:S03]  /*16cf0*/  IMAD.MOV.U32 R3, RZ, RZ, -0x1 ;  /* 0xffffffffff037424 */ /* 0x000fc600078e00ff */
[----:B------:R-:W-:Y:S02]  /*16d00*/  @P3 LOP3.LUT R0, R0, 0x1, R5, 0x78, !PT ;  /* 0x0000000100003812 */ /* 0x000fe400078e7805 */
[----:B---3--:R-:W-:-:S04]  /*16d10*/  IADD3 R13, P1, R13, UR20, RZ ;  /* 0x000000140d0d7c10 */ /* 0x008fc8000ff3e0ff */
[----:B--2---:R-:W-:Y:S01]  /*16d20*/  IADD3.X R15, R15, UR13, RZ, P1, !PT ;  /* 0x0000000d0f0f7c10 */ /* 0x004fe20008ffe4ff */
[----:B------:R0:W-:Y:S01]  /*16d30*/  STL [R1+0x204], R13 ;  /* 0x0002040d01007387 */ /* 0x0001e20000100800 */
[----:B------:R-:W-:-:S03]  /*16d40*/  ISETP.GE.U32.AND P1, PT, R13, UR8, PT ;  /* 0x000000080d007c0c */ /* 0x000fc6000bf26070 */
[----:B------:R0:W-:Y:S01]  /*16d50*/  STL [R1+0x200], R15 ;  /* 0x0002000f01007387 */ /* 0x0001e20000100800 */
[----:B------:R-:W-:-:S13]  /*16d60*/  ISETP.GE.U32.AND.EX P1, PT, R15, UR9, PT, P1 ;  /* 0x000000090f007c0c */ /* 0x000fda000bf26110 */
[----:B0-----:R-:W-:Y:S05]  /*16d70*/  @P1 BRA `(.L_x_553) ;  /* 0x0000000400641947 */ /* 0x001fea0003800000 */
[----:B------:R-:W0:Y:S01]  /*16d80*/  S2R R7, SR_CTAID.X ;  /* 0x0000000000077919 */ /* 0x000e220000002500 */
[----:B------:R-:W-:Y:S01]  /*16d90*/  ULDC UR7, c[0x0][0x150] ;  /* 0x0000540000077ab9 */ /* 0x000fe20000000800 */
[----:B------:R-:W1:Y:S01]  /*16da0*/  LDC R4, c[0x0][0x144] ;  /* 0x00005100ff047b82 */ /* 0x000e620000000800 */
[----:B------:R-:W-:Y:S01]  /*16db0*/  UISETP.NE.AND UP0, UPT, UR45, URZ, UPT ;  /* 0x0000003f2d00728c */ /* 0x000fe2000bf05270 */
[----:B------:R-:W2:Y:S01]  /*16dc0*/  S2R R5, SR_CTAID.Y ;  /* 0x0000000000057919 */ /* 0x000ea20000002600 */
[----:B------:R-:W-:Y:S01]  /*16dd0*/  ULDC.64 UR8, c[0x0][0x628] ;  /* 0x00018a0000087ab9 */ /* 0x000fe20000000a00 */
[----:B------:R-:W-:-:S03]  /*16de0*/  ULDC UR10, c[0x0][0x630] ;  /* 0x00018c00000a7ab9 */ /* 0x000fc60000000800 */
[----:B------:R-:W-:Y:S01]  /*16df0*/  PLOP3.LUT P1, PT, PT, PT, UP0, 0x80, 0x0 ;  /* 0x000000000000781c */ /* 0x000fe20003f2f008 */
[----:B------:R-:W3:Y:S01]  /*16e00*/  LDC R10, c[0x0][0x148] ;  /* 0x00005200ff0a7b82 */ /* 0x000ee20000000800 */
[----:B0-----:R-:W-:Y:S02]  /*16e10*/  I2FP.F32.U32 R2, R7 ;  /* 0x0000000700027245 */ /* 0x001fe40000201000 */
[----:B--2---:R-:W-:-:S03]  /*16e20*/  I2FP.F32.U32 R3, R5 ;  /* 0x0000000500037245 */ /* 0x004fc60000201000 */
[----:B------:R-:W-:Y:S01]  /*16e30*/  FMUL R2, R2, UR7 ;  /* 0x0000000702027c20 */ /* 0x000fe20008400000 */
[----:B------:R-:W-:Y:S02]  /*16e40*/  ULDC UR7, c[0x0][0x154] ;  /* 0x0000550000077ab9 */ /* 0x000fe40000000800 */
[----:B------:R-:W-:-:S03]  /*16e50*/  FMUL R9, R3, UR7 ;  /* 0x0000000703097c20 */ /* 0x000fc60008400000 */
[----:B------:R-:W0:Y:S08]  /*16e60*/  F2I.U32.TRUNC.NTZ R2, R2 ;  /* 0x0000000200027305 */ /* 0x000e30000020f000 */
[----:B------:R-:W2:Y:S01]  /*16e70*/  F2I.U32.TRUNC.NTZ R9, R9 ;  /* 0x0000000900097305 */ /* 0x000ea2000020f000 */
[----:B0-----:R-:W-:Y:S01]  /*16e80*/  IMAD.MOV R3, RZ, RZ, -R2 ;  /* 0x000000ffff037224 */ /* 0x001fe200078e0a02 */
[----:B------:R-:W-:-:S03]  /*16e90*/  MOV R2, R13 ;  /* 0x0000000d00027202 */ /* 0x000fc60000000f00 */
[----:B-1----:R-:W-:Y:S02]  /*16ea0*/  IMAD R7, R4, R3, R7 ;  /* 0x0000000304077224 */ /* 0x002fe400078e0207 */
[----:B--2---:R-:W-:-:S04]  /*16eb0*/  IMAD.MOV R3, RZ, RZ, -R9 ;  /* 0x000000ffff037224 */ /* 0x004fc800078e0a09 */
[----:B---3--:R-:W-:Y:S01]  /*16ec0*/  @P1 IMAD R7, R10, R3, R5 ;  /* 0x000000030a071224 */ /* 0x008fe200078e0205 */
[----:B------:R-:W-:Y:S01]  /*16ed0*/  ISETP.NE.U32.AND P1, PT, RZ, UR8, PT ;  /* 0x00000008ff007c0c */ /* 0x000fe2000bf25070 */
[----:B------:R-:W-:-:S03]  /*16ee0*/  IMAD.MOV.U32 R3, RZ, RZ, R15 ;  /* 0x000000ffff037224 */ /* 0x000fc600078e000f */
[----:B------:R-:W-:-:S13]  /*16ef0*/  ISETP.NE.AND.EX P1, PT, RZ, UR9, PT, P1 ;  /* 0x00000009ff007c0c */ /* 0x000fda000bf25310 */
[----:B------:R-:W-:Y:S05]  /*16f00*/  @!P1 BRA `(.L_x_554) ;  /* 0x0000000000289947 */ /* 0x000fea0003800000 */
[----:B------:R-:W-:Y:S02]  /*16f10*/  ULDC UR7, c[0x0][0x634] ;  /* 0x00018d0000077ab9 */ /* 0x000fe40000000800 */
[----:B------:R-:W-:-:S05]  /*16f20*/  IADD3 R3, P1, R13, UR7, RZ ;  /* 0x000000070d037c10 */ /* 0x000fca000ff3e0ff */
[----:B------:R-:W-:-:S04]  /*16f30*/  IMAD.X R9, RZ, RZ, R15, P1 ;  /* 0x000000ffff097224 */ /* 0x000fc800008e060f */
[----:B------:R-:W-:-:S04]  /*16f40*/  IMAD.WIDE.U32 R4, R9, UR8, RZ ;  /* 0x0000000809047c25 */ /* 0x000fc8000f8e00ff */
[----:B------:R-:W-:-:S04]  /*16f50*/  IMAD.WIDE.U32 R4, P1, R3, UR9, R4 ;  /* 0x0000000903047c25 */ /* 0x000fc8000f820004 */
[----:B------:R-:W-:-:S04]  /*16f60*/  IMAD.WIDE.U32 R2, R3, UR8, RZ ;  /* 0x0000000803027c25 */ /* 0x000fc8000f8e00ff */
[----:B------:R-:W-:Y:S01]  /*16f70*/  IMAD.MOV.U32 R2, RZ, RZ, R5 ;  /* 0x000000ffff027224 */ /* 0x000fe200078e0005 */
[----:B------:R-:W-:Y:S01]  /*16f80*/  IADD3 RZ, P3, R3, R4, RZ ;  /* 0x0000000403ff7210 */ /* 0x000fe20007f7e0ff */
[----:B------:R-:W-:-:S04]  /*16f90*/  IMAD.X R3, RZ, RZ, RZ, P1 ;  /* 0x000000ffff037224 */ /* 0x000fc800008e06ff */
[----:B------:R-:W-:-:S08]  /*16fa0*/  IMAD.WIDE.U32.X R2, R9, UR9, R2, P3 ;  /* 0x0000000909027c25 */ /* 0x000fd000098e0402 */
.L_x_554:
[--C-:B------:R-:W-:Y:S01]  /*16fb0*/  SHF.R.U64 R9, R2, UR10, R3.reuse ;  /* 0x0000000a02097c19 */ /* 0x100fe20008001203 */
[----:B------:R-:W-:Y:S01]  /*16fc0*/  ULDC.64 UR8, c[0x0][0x620] ;  /* 0x0001880000087ab9 */ /* 0x000fe20000000a00 */
[----:B------:R-:W-:Y:S01]  /*16fd0*/  SHF.R.U32.HI R2, RZ, UR10, R3 ;  /* 0x0000000aff027c19 */ /* 0x000fe20008011603 */
[----:B------:R-:W-:Y:S01]  /*16fe0*/  IMAD.MOV.U32 R3, RZ, RZ, R15 ;  /* 0x000000ffff037224 */ /* 0x000fe200078e000f */
[----:B------:R-:W-:Y:S01]  /*16ff0*/  IADD3 R11, P1, RZ, -R9, RZ ;  /* 0x80000009ff0b7210 */ /* 0x000fe20007f3e0ff */
[----:B------:R-:W-:-:S04]  /*17000*/  ULDC UR7, c[0x0][0x618] ;  /* 0x0001860000077ab9 */ /* 0x000fc80000000800 */
[----:B------:R-:W-:-:S04]  /*17010*/  IMAD.X R2, RZ, RZ, ~R2, P1 ;  /* 0x000000ffff027224 */ /* 0x000fc800008e0e02 */
[----:B------:R-:W-:-:S04]  /*17020*/  IMAD R2, R2, UR8, RZ ;  /* 0x0000000802027c24 */ /* 0x000fc8000f8e02ff */
[----:B------:R-:W-:Y:S02]  /*17030*/  IMAD R5, R11, UR9, R2 ;  /* 0x000000090b057c24 */ /* 0x000fe4000f8e0202 */
[----:B------:R-:W-:-:S04]  /*17040*/  IMAD.MOV.U32 R2, RZ, RZ, R13 ;  /* 0x000000ffff027224 */ /* 0x000fc800078e000d */
[----:B------:R-:W-:Y:S01]  /*17050*/  IMAD.WIDE.U32 R2, R11, UR8, R2 ;  /* 0x000000080b027c25 */ /* 0x000fe2000f8e0002 */
[----:B------:R-:W-:Y:S02]  /*17060*/  ULDC.64 UR8, c[0x0][0x640] ;  /* 0x0001900000087ab9 */ /* 0x000fe40000000a00 */
[----:B------:R-:W-:Y:S02]  /*17070*/  ISETP.NE.U32.AND P1, PT, RZ, UR8, PT ;  /* 0x00000008ff007c0c */ /* 0x000fe4000bf25070 */
[----:B------:R-:W-:Y:S02]  /*17080*/  IADD3 R3, R3, R5, RZ ;  /* 0x0000000503037210 */ /* 0x000fe40007ffe0ff */
[----:B------:R-:W-:Y:S02]  /*17090*/  ISETP.NE.AND.EX P1, PT, RZ, UR9, PT, P1 ;  /* 0x00000009ff007c0c */ /* 0x000fe4000bf25310 */
[--C-:B------:R-:W-:Y:S02]  /*170a0*/  SHF.R.U64 R10, R2, UR7, R3.reuse ;  /* 0x00000007020a7c19 */ /* 0x100fe40008001203 */
[----:B------:R-:W-:Y:S01]  /*170b0*/  SHF.R.U32.HI R3, RZ, UR7, R3 ;  /* 0x00000007ff037c19 */ /* 0x000fe20008011603 */
[----:B------:R-:W-:-:S03]  /*170c0*/  ULDC UR7, c[0x0][0x608] ;  /* 0x0001820000077ab9 */ /* 0x000fc60000000800 */
[--C-:B------:R-:W-:Y:S02]  /*170d0*/  SHF.R.U64 R12, R10, UR7, R3.reuse ;  /* 0x000000070a0c7c19 */ /* 0x100fe40008001203 */
[----:B------:R-:W-:Y:S01]  /*170e0*/  SHF.R.U32.HI R3, RZ, UR7, R3 ;  /* 0x00000007ff037c19 */ /* 0x000fe20008011603 */
[----:B------:R-:W-:-:S03]  /*170f0*/  ULDC UR7, c[0x0][0x658] ;  /* 0x0001960000077ab9 */ /* 0x000fc60000000800 */
[--C-:B------:R-:W-:Y:S02]  /*17100*/  SHF.R.U64 R11, R12, UR7, R3.reuse ;  /* 0x000000070c0b7c19 */ /* 0x100fe40008001203 */
[----:B------:R-:W-:-:S03]  /*17110*/  SHF.R.U32.HI R13, RZ, UR7, R3 ;  /* 0x00000007ff0d7c19 */ /* 0x000fc60008011603 */
[----:B------:R-:W-:Y:S02]  /*17120*/  IMAD.MOV.U32 R2, RZ, RZ, R11 ;  /* 0x000000ffff027224 */ /* 0x000fe400078e000b */
[----:B------:R-:W-:Y:S01]  /*17130*/  IMAD.MOV.U32 R3, RZ, RZ, R13 ;  /* 0x000000ffff037224 */ /* 0x000fe200078e000d */
[----:B------:R-:W-:Y:S06]  /*17140*/  @!P1 BRA `(.L_x_555) ;  /* 0x0000000000289947 */ /* 0x000fec0003800000 */
        /* <DEDUP_REMOVED lines=10> */
.L_x_555:
[----:B------:R-:W-:Y:S01]  /*171f0*/  ULDC UR7, c[0x0][0x648] ;  /* 0x0001920000077ab9 */ /* 0x000fe20000000800 */
[----:B------:R-:W-:Y:S01]  /*17200*/  LOP3.LUT R12, R12, UR6, RZ, 0xc0, !PT ;  /* 0x000000060c0c7c12 */ /* 0x000fe2000f8ec0ff */
[----:B------:R-:W-:Y:S01]  /*17210*/  UISETP.NE.AND UP0, UPT, UR45, URZ, UPT ;  /* 0x0000003f2d00728c */ /* 0x000fe2000bf05270 */
[----:B------:R-:W-:Y:S01]  /*17220*/  SHF.R.U64 R3, R2, UR7, R3 ;  /* 0x0000000702037c19 */ /* 0x000fe20008001203 */
[----:B------:R-:W-:Y:S01]  /*17230*/  ULDC UR7, c[0x0][0x638] ;  /* 0x00018e0000077ab9 */ /* 0x000fe20000000800 */
[----:B------:R-:W-:-:S03]  /*17240*/  LOP3.LUT R4, R10, UR4, RZ, 0xc0, !PT ;  /* 0x000000040a047c12 */ /* 0x000fc6000f8ec0ff */
[----:B------:R-:W-:Y:S01]  /*17250*/  IMAD.MOV R2, RZ, RZ, -R3 ;  /* 0x000000ffff027224 */ /* 0x000fe200078e0a03 */
[----:B------:R-:W-:Y:S01]  /*17260*/  PLOP3.LUT P1, PT, PT, PT, UP0, 0x40, 0x0 ;  /* 0x000000000000781c */ /* 0x000fe20003f2e808 */
[----:B------:R-:W-:Y:S01]  /*17270*/  IMAD R12, R3, UR5, R12 ;  /* 0x00000005030c7c24 */ /* 0x000fe2000f8e020c */
[----:B------:R-:W-:Y:S01]  /*17280*/  PLOP3.LUT P3, PT, PT, PT, UP0, 0x40, 0x0 ;  /* 0x000000000000781c */ /* 0x000fe20003f6e808 */
[----:B------:R-:W-:Y:S01]  /*17290*/  IMAD R11, R2, UR7, R11 ;  /* 0x00000007020b7c24 */ /* 0x000fe2000f8e020b */
[----:B------:R-:W-:Y:S02]  /*172a0*/  ULDC UR7, c[0x0][0x610] ;  /* 0x0001840000077ab9 */ /* 0x000fe40000000800 */
[----:B------:R-:W-:Y:S01]  /*172b0*/  IMAD R7, R12, UR7, R7 ;  /* 0x000000070c077c24 */ /* 0x000fe2000f8e0207 */
[----:B------:R-:W-:Y:S02]  /*172c0*/  ULDC UR7, c[0x0][0x600] ;  /* 0x0001800000077ab9 */ /* 0x000fe40000000800 */
[----:B------:R-:W-:-:S05]  /*172d0*/  IMAD R4, R11, UR7, R4 ;  /* 0x000000070b047c24 */ /* 0x000fca000f8e0204 */
[----:B------:R-:W-:Y:S02]  /*172e0*/  SEL R2, R4, R7, P1 ;  /* 0x0000000704027207 */ /* 0x000fe40000800000 */
[----:B------:R-:W-:Y:S01]  /*172f0*/  SEL R3, R7, R4, P3 ;  /* 0x0000000407037207 */ /* 0x000fe20001800000 */
[----:B------:R-:W-:-:S07]  /*17300*/  IMAD.MOV.U32 R4, RZ, RZ, 0x1 ;  /* 0x00000001ff047424 */ /* 0x000fce00078e00ff */
.L_x_553:
[----:B------:R-:W-:Y:S05]  /*17310*/  BSYNC B1 ;  /* 0x0000000000017941 */ /* 0x000fea0003800000 */
.L_x_552:
[----:B------:R-:W-:-:S13]  /*17320*/  LOP3.LUT P1, RZ, R4, 0xff, RZ, 0xc0, !PT ;  /* 0x000000ff04ff7812 */ /* 0x000fda000782c0ff */
[----:B------:R-:W-:Y:S05]  /*17330*/  @P1 BRA `(.L_x_556) ;  /* 0xfffffff400241947 */ /* 0x000fea000383ffff */
[----:B------:R-:W-:Y:S05]  /*17340*/  BSYNC B0 ;  /* 0x0000000000007941 */ /* 0x000fea0003800000 */
.L_x_544:
[----:B------:R-:W-:-:S03]  /*17350*/  UMOV UR7, 0xffffffff ;  /* 0xffffffff00077882 */ /* 0x000fc60000000000 */
[----:B------:R-:W-:Y:S05]  /*17360*/  BRA.DIV UR7, `(.L_x_557) ;  /* 0x0000000607647947 */ /* 0x000fea000b800000 */
[----:B------:R-:W-:-:S13]  /*17370*/  ELECT P6, URZ, PT ;  /* 0x00000000003f782f */ /* 0x000fda00038c0000 */
.L_x_573:
[----:B------:R-:W-:Y:S04]  /*17380*/  BSSY B0, `(.L_x_558) ;  /* 0x000003e000007945 */ /* 0x000fe80003800000 */
[----:B------:R-:W-:Y:S05]  /*17390*/  @!P6 BRA `(.L_x_559) ;  /* 0x0000000000f0e947 */ /* 0x000fea0003800000 */
[----:B------:R-:W-:-:S04]  /*173a0*/  ULOP3.LUT UR7, UR40, 0x2, URZ, 0xfc, !UPT ;  /* 0x0000000228077892 */ /* 0x000fc8000f8efc3f */
[----:B------:R-:W-:-:S06]  /*173b0*/  UISETP.NE.AND UP0, UPT, UR7, 0x3, UPT ;  /* 0x000000030700788c */ /* 0x000fcc000bf05270 */
[----:B------:R-:W-:-:S13]  /*173c0*/  PLOP3.LUT P0, PT, PT, PT, UP0, 0x80, 0x0 ;  /* 0x000000000000781c */ /* 0x000fda0003f0f008 */
[----:B------:R-:W-:Y:S05]  /*173d0*/  @!P0 BRA `(.L_x_560) ;  /* 0x0000000000048947 */ /* 0x000fea0003800000 */
[----:B------:R-:W-:Y:S01]  /*173e0*/  BPT.TRAP 0x1 ;  /* 0x000000040000795c */ /* 0x000fe20000300000 */
.L_x_560:
[----:B------:R-:W0:Y:S01]  /*173f0*/  S2R R3, SR_CgaCtaId ;  /* 0x0000000000037919 */ /* 0x000e220000008800 */
[----:B------:R-:W-:-:S04]  /*17400*/  MOV R2, 0x400 ;  /* 0x0000040000027802 */ /* 0x000fc80000000f00 */
[----:B0-----:R-:W-:Y:S02]  /*17410*/  LEA R3, R3, R2, 0x18 ;  /* 0x0000000203037211 */ /* 0x001fe400078ec0ff */
[----:B------:R-:W-:Y:S02]  /*17420*/  SHF.L.U32 R2, R0, 0x1f, RZ ;  /* 0x0000001f00027819 */ /* 0x000fe400000006ff */
[----:B------:R-:W-:-:S05]  /*17430*/  IADD3 R3, R3, 0x30, RZ ;  /* 0x0000003003037810 */ /* 0x000fca0007ffe0ff */
[----:B------:R-:W-:-:S04]  /*17440*/  IMAD R5, R6, 0x8, R3 ;  /* 0x0000000806057824 */ /* 0x000fc800078e0203 */
[----:B------:R-:W0:Y:S02]  /*17450*/  SYNCS.PHASECHK.TRANS64.TRYWAIT P0, [R5+URZ], R2 ;  /* 0x00000002050075a7 */ /* 0x000e24000800017f */
[----:B0-----:R-:W-:Y:S05]  /*17460*/  @!P0 BRA `(.L_x_561) ;  /* 0x0000000400448947 */ /* 0x001fea0003800000 */
.L_x_574:
[----:B------:R-:W-:-:S05]  /*17470*/  VIADD R6, R6, 0x1 ;  /* 0x0000000106067836 */ /* 0x000fca0000000000 */
[----:B------:R-:W-:-:S04]  /*17480*/  ISETP.NE.AND P0, PT, R6, 0x6, PT ;  /* 0x000000060600780c */ /* 0x000fc80003f05270 */
[----:B0-----:R-:W-:Y:S02]  /*17490*/  SEL R5, RZ, 0x1, P0 ;  /* 0x00000001ff057807 */ /* 0x001fe40000000000 */
[----:B------:R-:W-:Y:S02]  /*174a0*/  SEL R6, R6, RZ, P0 ;  /* 0x000000ff06067207 */ /* 0x000fe40000000000 */
[----:B------:R-:W-:-:S03]  /*174b0*/  LOP3.LUT R5, R0, R5, RZ, 0x3c, !PT ;  /* 0x0000000500057212 */ /* 0x000fc600078e3cff */
[----:B------:R-:W-:Y:S01]  /*174c0*/  IMAD R7, R6, 0x8, R3 ;  /* 0x0000000806077824 */ /* 0x000fe200078e0203 */
[----:B------:R-:W-:-:S04]  /*174d0*/  SHF.L.U32 R0, R5, 0x1f, RZ ;  /* 0x0000001f05007819 */ /* 0x000fc800000006ff */
[----:B------:R-:W0:Y:S02]  /*174e0*/  SYNCS.PHASECHK.TRANS64.TRYWAIT P0, [R7+URZ], R0 ;  /* 0x00000000070075a7 */ /* 0x000e24000800017f */
[----:B0-----:R-:W-:Y:S05]  /*174f0*/  @!P0 BRA `(.L_x_562) ;  /* 0x0000000400348947 */ /* 0x001fea0003800000 */
.L_x_575:
[----:B0-----:R-:W-:-:S05]  /*17500*/  VIADD R0, R6, 0x1 ;  /* 0x0000000106007836 */ /* 0x001fca0000000000 */
[----:B------:R-:W-:-:S04]  /*17510*/  ISETP.NE.AND P0, PT, R0, 0x6, PT ;  /* 0x000000060000780c */ /* 0x000fc80003f05270 */
[----:B------:R-:W-:Y:S02]  /*17520*/  SEL R2, RZ, 0x1, P0 ;  /* 0x00000001ff027807 */ /* 0x000fe40000000000 */
[----:B------:R-:W-:Y:S02]  /*17530*/  SEL R4, R0, RZ, P0 ;  /* 0x000000ff00047207 */ /* 0x000fe40000000000 */
[----:B------:R-:W-:-:S03]  /*17540*/  LOP3.LUT R5, R5, R2, RZ, 0x3c, !PT ;  /* 0x0000000205057212 */ /* 0x000fc600078e3cff */
[----:B------:R-:W-:Y:S01]  /*17550*/  IMAD R7, R4, 0x8, R3 ;  /* 0x0000000804077824 */ /* 0x000fe200078e0203 */
[----:B------:R-:W-:-:S04]  /*17560*/  SHF.L.U32 R0, R5, 0x1f, RZ ;  /* 0x0000001f05007819 */ /* 0x000fc800000006ff */
[----:B------:R-:W0:Y:S02]  /*17570*/  SYNCS.PHASECHK.TRANS64.TRYWAIT P0, [R7+URZ], R0 ;  /* 0x00000000070075a7 */ /* 0x000e24000800017f */
[----:B0-----:R-:W-:Y:S05]  /*17580*/  @!P0 BRA `(.L_x_563) ;  /* 0x0000000400248947 */ /* 0x001fea0003800000 */
.L_x_576:
        /* <DEDUP_REMOVED lines=9> */
.L_x_577:
[----:B0-----:R-:W-:-:S04]  /*17620*/  IADD3 R0, R4, 0x1, RZ ;  /* 0x0000000104007810 */ /* 0x001fc80007ffe0ff */
        /* <DEDUP_REMOVED lines=8> */
.L_x_578:
[----:B0-----:R-:W-:-:S05]  /*176b0*/  VIADD R0, R4, 0x1 ;  /* 0x0000000104007836 */ /* 0x001fca0000000000 */
[----:B------:R-:W-:-:S04]  /*176c0*/  ISETP.NE.AND P0, PT, R0, 0x6, PT ;  /* 0x000000060000780c */ /* 0x000fc80003f05270 */
[----:B------:R-:W-:Y:S02]  /*176d0*/  SEL R2, RZ, 0x1, P0 ;  /* 0x00000001ff027807 */ /* 0x000fe40000000000 */
[----:B------:R-:W-:Y:S02]  /*176e0*/  SEL R0, R0, RZ, P0 ;  /* 0x000000ff00007207 */ /* 0x000fe40000000000 */
[----:B------:R-:W-:-:S03]  /*176f0*/  LOP3.LUT R2, R5, R2, RZ, 0x3c, !PT ;  /* 0x0000000205027212 */ /* 0x000fc600078e3cff */
[----:B------:R-:W-:Y:S01]  /*17700*/  IMAD R3, R0, 0x8, R3 ;  /* 0x0000000800037824 */ /* 0x000fe200078e0203 */
[----:B------:R-:W-:-:S07]  /*17710*/  SHF.L.U32 R0, R2, 0x1f, RZ ;  /* 0x0000001f02007819 */ /* 0x000fce00000006ff */
.L_x_566:
[----:B0-----:R0:W1:Y:S02]  /*17720*/  SYNCS.PHASECHK.TRANS64.TRYWAIT P0, [R3+URZ], R0 ;  /* 0x00000000030075a7 */ /* 0x001064000800017f */
[----:B-1----:R-:W-:Y:S05]  /*17730*/  @!P0 NANOSLEEP.SYNCS 0x989680 ;  /* 0x009896800000895d */ /* 0x002fea0003900000 */
[----:B------:R-:W1:Y:S02]  /*17740*/  @!P0 SYNCS.PHASECHK.TRANS64 P0, [R3+URZ], R0 ;  /* 0x00000000030085a7 */ /* 0x000e64000800007f */
[----:B-1----:R-:W-:Y:S05]  /*17750*/  @!P0 BRA `(.L_x_566) ;  /* 0xfffffffc00f08947 */ /* 0x002fea000383ffff */
.L_x_559:
[----:B------:R-:W-:Y:S05]  /*17760*/  BSYNC B0 ;  /* 0x0000000000007941 */ /* 0x000fea0003800000 */
.L_x_558:
[----:B------:R-:W-:Y:S05]  /*17770*/  EXIT ;  /* 0x000000000000794d */ /* 0x000fea0003800000 */
.L_x_17:
[----:B-1----:R1:W4:Y:S02]  /*17780*/  SYNCS.PHASECHK.TRANS64.TRYWAIT P1, [R3+URZ], R0 ;  /* 0x00000000030075a7 */ /* 0x002324000802017f */
[----:B----4-:R-:W-:Y:S05]  /*17790*/  @!P1 NANOSLEEP.SYNCS 0x989680 ;  /* 0x009896800000995d */ /* 0x010fea0003900000 */
[----:B------:R-:W4:Y:S02]  /*177a0*/  @!P1 SYNCS.PHASECHK.TRANS64 P1, [R3+URZ], R0 ;  /* 0x00000000030095a7 */ /* 0x000f24000802007f */
[----:B----4-:R-:W-:Y:S05]  /*177b0*/  @!P1 BRA `(.L_x_17) ;  /* 0xfffffffc00f09947 */ /* 0x010fea000383ffff */
[----:B------:R-:W-:Y:S05]  /*177c0*/  BRA `(.L_x_16) ;  /* 0xfffffe9c00247947 */ /* 0x000fea000383ffff */
.L_x_22:
[----:B-1----:R-:W-:-:S04]  /*177d0*/  IMAD.U32 R5, RZ, RZ, UR4 ;  /* 0x00000004ff057e24 */ /* 0x002fc8000f8e00ff */
[----:B------:R1:W2:Y:S03]  /*177e0*/  SYNCS.PHASECHK.TRANS64.TRYWAIT P1, [R5+URZ], R4 ;  /* 0x00000004050075a7 */ /* 0x0002a6000802017f */
[----:B--2---:R-:W-:Y:S05]  /*177f0*/  @!P1 NANOSLEEP.SYNCS 0x989680 ;  /* 0x009896800000995d */ /* 0x004fea0003900000 */
[----:B------:R-:W2:Y:S02]  /*17800*/  @!P1 SYNCS.PHASECHK.TRANS64 P1, [R5+URZ], R4 ;  /* 0x00000004050095a7 */ /* 0x000ea4000802007f */
[----:B--2---:R-:W-:Y:S05]  /*17810*/  @!P1 BRA `(.L_x_22) ;  /* 0xfffffffc00ec9947 */ /* 0x004fea000383ffff */
[----:B------:R-:W-:Y:S05]  /*17820*/  BRA `(.L_x_21) ;  /* 0xfffffeb000847947 */ /* 0x000fea000383ffff */
.L_x_545:
[----:B------:R-:W-:Y:S01]  /*17830*/  BSSY B1, `(.L_x_567) ;  /* 0x0000006000017945 */ /* 0x000fe20003800000 */
[----:B------:R-:W-:-:S07]  /*17840*/  IMAD.MOV.U32 R15, RZ, RZ, -0x1 ;  /* 0xffffffffff0f7424 */ /* 0x000fce00078e00ff */
[----:B------:R-:W-:Y:S05]  /*17850*/  WARPSYNC.COLLECTIVE R15, `(.L_x_568) ;  /* 0x000000000f0c7348 */ /* 0x000fea0003c00000 */
[----:B------:R-:W-:Y:S02]  /*17860*/  ELECT P6, UR62, PT ;  /* 0x00000000003e782f */ /* 0x000fe400038c0000 */
[----:B------:R-:W-:Y:S01]  /*17870*/  MOV R14, UR62 ;  /* 0x0000003e000e7c02 */ /* 0x000fe20008000f00 */
[----:B------:R-:W-:Y:S10]  /*17880*/  ENDCOLLECTIVE ;  /* 0x000000000000791b */ /* 0x000ff40003800000 */
.L_x_568:
[----:B------:R-:W-:Y:S05]  /*17890*/  BSYNC B1 ;  /* 0x0000000000017941 */ /* 0x000fea0003800000 */
.L_x_567:
[----:B------:R-:W-:Y:S05]  /*178a0*/  BRA `(.L_x_569) ;  /* 0xffffffec00d47947 */ /* 0x000fea000383ffff */
.L_x_548:
[----:B0-----:R0:W1:Y:S02]  /*178b0*/  SYNCS.PHASECHK.TRANS64.TRYWAIT P1, [R10+URZ+0x30], R5 ;  /* 0x000030050a0075a7 */ /* 0x001064000802017f */
[----:B-1----:R-:W-:Y:S05]  /*178c0*/  @!P1 NANOSLEEP.SYNCS 0x989680 ;  /* 0x009896800000995d */ /* 0x002fea0003900000 */
[----:B------:R-:W1:Y:S02]  /*178d0*/  @!P1 SYNCS.PHASECHK.TRANS64 P1, [R10+URZ+0x30], R5 ;  /* 0x000030050a0095a7 */ /* 0x000e64000802007f */
[----:B-1----:R-:W-:Y:S05]  /*178e0*/  @!P1 BRA `(.L_x_548) ;  /* 0xfffffffc00f09947 */ /* 0x002fea000383ffff */
[----:B------:R-:W-:Y:S05]  /*178f0*/  BRA `(.L_x_570) ;  /* 0xfffffff000087947 */ /* 0x000fea000383ffff */
.L_x_557:
[----:B------:R-:W-:Y:S01]  /*17900*/  BSSY B0, `(.L_x_571) ;  /* 0x0000006000007945 */ /* 0x000fe20003800000 */
[----:B------:R-:W-:-:S07]  /*17910*/  IMAD.MOV.U32 R15, RZ, RZ, -0x1 ;  /* 0xffffffffff0f7424 */ /* 0x000fce00078e00ff */
[----:B------:R-:W-:Y:S05]  /*17920*/  WARPSYNC.COLLECTIVE R15, `(.L_x_572) ;  /* 0x000000000f0c7348 */ /* 0x000fea0003c00000 */
[----:B------:R-:W-:Y:S02]  /*17930*/  ELECT P6, UR62, PT ;  /* 0x00000000003e782f */ /* 0x000fe400038c0000 */
[----:B------:R-:W-:Y:S01]  /*17940*/  MOV R14, UR62 ;  /* 0x0000003e000e7c02 */ /* 0x000fe20008000f00 */
[----:B------:R-:W-:Y:S10]  /*17950*/  ENDCOLLECTIVE ;  /* 0x000000000000791b */ /* 0x000ff40003800000 */
.L_x_572:
[----:B------:R-:W-:Y:S05]  /*17960*/  BSYNC B0 ;  /* 0x0000000000007941 */ /* 0x000fea0003800000 */
.L_x_571:
[----:B------:R-:W-:Y:S05]  /*17970*/  BRA `(.L_x_573) ;  /* 0xfffffff800807947 */ /* 0x000fea000383ffff */
.L_x_561:
[----:B0-----:R0:W1:Y:S02]  /*17980*/  SYNCS.PHASECHK.TRANS64.TRYWAIT P0, [R5+URZ], R2 ;  /* 0x00000002050075a7 */ /* 0x001064000800017f */
[----:B-1----:R-:W-:Y:S05]  /*17990*/  @!P0 NANOSLEEP.SYNCS 0x989680 ;  /* 0x009896800000895d */ /* 0x002fea0003900000 */
[----:B------:R-:W1:Y:S02]  /*179a0*/  @!P0 SYNCS.PHASECHK.TRANS64 P0, [R5+URZ], R2 ;  /* 0x00000002050085a7 */ /* 0x000e64000800007f */
[----:B-1----:R-:W-:Y:S05]  /*179b0*/  @!P0 BRA `(.L_x_561) ;  /* 0xfffffffc00f08947 */ /* 0x002fea000383ffff */
[----:B------:R-:W-:Y:S05]  /*179c0*/  BRA `(.L_x_574) ;  /* 0xfffffff800a87947 */ /* 0x000fea000383ffff */
.L_x_562:
[----:B0-----:R0:W1:Y:S02]  /*179d0*/  SYNCS.PHASECHK.TRANS64.TRYWAIT P0, [R7+URZ], R0 ;  /* 0x00000000070075a7 */ /* 0x001064000800017f */
[----:B-1----:R-:W-:Y:S05]  /*179e0*/  @!P0 NANOSLEEP.SYNCS 0x989680 ;  /* 0x009896800000895d */ /* 0x002fea0003900000 */
[----:B------:R-:W1:Y:S02]  /*179f0*/  @!P0 SYNCS.PHASECHK.TRANS64 P0, [R7+URZ], R0 ;  /* 0x00000000070085a7 */ /* 0x000e64000800007f */
[----:B-1----:R-:W-:Y:S05]  /*17a00*/  @!P0 BRA `(.L_x_562) ;  /* 0xfffffffc00f08947 */ /* 0x002fea000383ffff */
[----:B------:R-:W-:Y:S05]  /*17a10*/  BRA `(.L_x_575) ;  /* 0xfffffff800b87947 */ /* 0x000fea000383ffff */
.L_x_563:
[----:B0-----:R0:W1:Y:S02]  /*17a20*/  SYNCS.PHASECHK.TRANS64.TRYWAIT P0, [R7+URZ], R0 ;  /* 0x00000000070075a7 */ /* 0x001064000800017f */
[----:B-1----:R-:W-:Y:S05]  /*17a30*/  @!P0 NANOSLEEP.SYNCS 0x989680 ;  /* 0x009896800000895d */ /* 0x002fea0003900000 */
[----:B------:R-:W1:Y:S02]  /*17a40*/  @!P0 SYNCS.PHASECHK.TRANS64 P0, [R7+URZ], R0 ;  /* 0x00000000070085a7 */ /* 0x000e64000800007f */
[----:B-1----:R-:W-:Y:S05]  /*17a50*/  @!P0 BRA `(.L_x_563) ;  /* 0xfffffffc00f08947 */ /* 0x002fea000383ffff */
[----:B------:R-:W-:Y:S05]  /*17a60*/  BRA `(.L_x_576) ;  /* 0xfffffff800c87947 */ /* 0x000fea000383ffff */
.L_x_564:
[----:B0-----:R0:W1:Y:S02]  /*17a70*/  SYNCS.PHASECHK.TRANS64.TRYWAIT P0, [R7+URZ], R0 ;  /* 0x00000000070075a7 */ /* 0x001064000800017f */
[----:B-1----:R-:W-:Y:S05]  /*17a80*/  @!P0 NANOSLEEP.SYNCS 0x989680 ;  /* 0x009896800000895d */ /* 0x002fea0003900000 */
[----:B------:R-:W1:Y:S02]  /*17a90*/  @!P0 SYNCS.PHASECHK.TRANS64 P0, [R7+URZ], R0 ;  /* 0x00000000070085a7 */ /* 0x000e64000800007f */
[----:B-1----:R-:W-:Y:S05]  /*17aa0*/  @!P0 BRA `(.L_x_564) ;  /* 0xfffffffc00f08947 */ /* 0x002fea000383ffff */
[----:B------:R-:W-:Y:S05]  /*17ab0*/  BRA `(.L_x_577) ;  /* 0xfffffff800d87947 */ /* 0x000fea000383ffff */
.L_x_565:
[----:B0-----:R0:W1:Y:S02]  /*17ac0*/  SYNCS.PHASECHK.TRANS64.TRYWAIT P0, [R7+URZ], R0 ;  /* 0x00000000070075a7 */ /* 0x001064000800017f */
[----:B-1----:R-:W-:Y:S05]  /*17ad0*/  @!P0 NANOSLEEP.SYNCS 0x989680 ;  /* 0x009896800000895d */ /* 0x002fea0003900000 */
[----:B------:R-:W1:Y:S02]  /*17ae0*/  @!P0 SYNCS.PHASECHK.TRANS64 P0, [R7+URZ], R0 ;  /* 0x00000000070085a7 */ /* 0x000e64000800007f */
[----:B-1----:R-:W-:Y:S05]  /*17af0*/  @!P0 BRA `(.L_x_565) ;  /* 0xfffffffc00f08947 */ /* 0x002fea000383ffff */
[----:B------:R-:W-:Y:S05]  /*17b00*/  BRA `(.L_x_578) ;  /* 0xfffffff800e87947 */ /* 0x000fea000383ffff */
.L_x_579:
[----:B------:R-:W-:-:S00]  /*17b10*/  BRA `(.L_x_579) ;  /* 0xfffffffc00fc7947 */ /* 0x000fc0000383ffff */
[----:B------:R-:W-:-:S00]  /*17b20*/  NOP ;  /* 0x0000000000007918 */ /* 0x000fc00000000000 */
        /* <DEDUP_REMOVED lines=13> */
.L_x_580:


//--------------------- .nv.global.init           --------------------------
	.section	.nv.global.init,"aw",@progbits
.nv.global.init:
	.type		$str$22,@object
	.size		$str$22,($str$23 - $str$22)
$str$22:
        /*0000*/ 	.byte	0x6b, 0x5f, 0x74, 0x69, 0x6c, 0x65, 0x5f, 0x63, 0x6f, 0x75, 0x6e, 0x74, 0x20, 0x3e, 0x3d, 0x20
        /*0010*/ 	.byte	0x31, 0x00
	.type		$str$23,@object
	.size		$str$23,(__unnamed_1 - $str$23)
$str$23:
        /*0012*/ 	.byte	0x2f, 0x74, 0x6d, 0x70, 0x2f, 0x63, 0x75, 0x74, 0x6c, 0x61, 0x73, 0x73, 0x5f, 0x73, 0x77, 0x65
        /*0022*/ 	.byte	0x65, 0x70, 0x5f, 0x73, 0x72, 0x63, 0x2f, 0x69, 0x6e, 0x63, 0x6c, 0x75, 0x64, 0x65, 0x2f, 0x63
        /*0032*/ 	.byte	0x75, 0x74, 0x6c, 0x61, 0x73, 0x73, 0x2f, 0x67, 0x65, 0x6d, 0x6d, 0x2f, 0x63, 0x6f, 0x6c, 0x6c
        /*0042*/ 	.byte	0x65, 0x63, 0x74, 0x69, 0x76, 0x65, 0x2f, 0x73, 0x6d, 0x39, 0x30, 0x5f, 0x6d, 0x6d, 0x61, 0x5f
        /*0052*/ 	.byte	0x74, 0x6d, 0x61, 0x5f, 0x67, 0x6d, 0x6d, 0x61, 0x5f, 0x73, 0x73, 0x5f, 0x77, 0x61, 0x72, 0x70
        /*0062*/ 	.byte	0x73, 0x70, 0x65, 0x63, 0x69, 0x61, 0x6c, 0x69, 0x7a, 0x65, 0x64, 0x2e, 0x68, 0x70, 0x70, 0x00
	.type		__unnamed_1,@object
	.size		__unnamed_1,(.L_0 - __unnamed_1)
__unnamed_1:
        /* <DEDUP_REMOVED lines=181> */
        /*0bc2*/ 	.byte	0x65, 0x6e, 0x74, 0x69, 0x74, 0x79, 0x5d, 0x00
.L_0:


//--------------------- .nv.shared._ZN7cutlass13device_kernelINS_4gemm6kernel13GemmUniversalIN4cute5tupleIJiiiiEEENS1_10collective13CollectiveMmaINS1_34MainloopSm90TmaGmmaWarpSpecializedILi6ENS5_IJNS4_1CILi1EEESB_SB_EEENS1_35KernelTmaWarpSpecializedCooperativeEEENS5_IJNSA_ILi256EEESF_NSA_ILi32EEEEEENS_10bfloat16_tENS5_IJlSB_lEEESI_SJ_NS4_8TiledMMAINS4_8MMA_AtomIJNS4_4SM904GMMA28MMA_64x256x16_F32BF16BF16_SSILNSN_5MajorE0ELSP_0ELNSN_7ScaleInE1ELSQ_1EEEEEENS4_6LayoutINS5_IJNSA_ILi2EEESB_SB_EEENS5_IJSB_NSA_ILi0EEESW_EEEEENS5_IJNS4_10UnderscoreESZ_SZ_EEEEENS4_13SM90_TMA_LOADENS4_14ComposedLayoutINS4_7SwizzleILi2ELi4ELi3EEENS4_18smem_ptr_flag_bitsILi16EEENST_INS5_IJNSA_ILi8EEESG_EEENS5_IJSG_SB_EEEEEEEvNS4_8identityES12_S1C_vS1D_EENS_8epilogue10collective6detail29Sm90TmaWarpSpecializedAdapterINS1G_15DefaultEpilogueISI_SJ_SJ_NS1F_6thread17LinearCombinationISI_Li1EffLNS1K_9ScaleType4KindE0ELNS_15FloatRoundStyleE2ESI_EENS1_15EpilogueDefaultEEEEEvvEEEEvNT_6ParamsE --------------------------
	.section	.nv.shared._ZN7cutlass13device_kernelINS_4gemm6kernel13GemmUniversalIN4cute5tupleIJiiiiEEENS1_10collective13CollectiveMmaINS1_34MainloopSm90TmaGmmaWarpSpecializedILi6ENS5_IJNS4_1CILi1EEESB_SB_EEENS1_35KernelTmaWarpSpecializedCooperativeEEENS5_IJNSA_ILi256EEESF_NSA_ILi32EEEEEENS_10bfloat16_tENS5_IJlSB_lEEESI_SJ_NS4_8TiledMMAINS4_8MMA_AtomIJNS4_4SM904GMMA28MMA_64x256x16_F32BF16BF16_SSILNSN_5MajorE0ELSP_0ELNSN_7ScaleInE1ELSQ_1EEEEEENS4_6LayoutINS5_IJNSA_ILi2EEESB_SB_EEENS5_IJSB_NSA_ILi0EEESW_EEEEENS5_IJNS4_10UnderscoreESZ_SZ_EEEEENS4_13SM90_TMA_LOADENS4_14ComposedLayoutINS4_7SwizzleILi2ELi4ELi3EEENS4_18smem_ptr_flag_bitsILi16EEENST_INS5_IJNSA_ILi8EEESG_EEENS5_IJSG_SB_EEEEEEEvNS4_8identityES12_S1C_vS1D_EENS_8epilogue10collective6detail29Sm90TmaWarpSpecializedAdapterINS1G_15DefaultEpilogueISI_SJ_SJ_NS1F_6thread17LinearCombinationISI_Li1EffLNS1K_9ScaleType4KindE0ELNS_15FloatRoundStyleE2ESI_EENS1_15EpilogueDefaultEEEEEvvEEEEvNT_6ParamsE,"aw",@nobits
	.sectionflags	@""
	.align	16
	.zero		1024


//--------------------- .nv.shared.reserved.0     --------------------------
	.section	.nv.shared.reserved.0,"aw",@nobits
	.weak		__nv_reservedSMEM_offset_0_alias
	.size		__nv_reservedSMEM_offset_0_alias, 0, 0
	.other		__nv_reservedSMEM_offset_0_alias,@"STO_CUDA_RESERVED_SHARED STV_DEFAULT"
__nv_reservedSMEM_offset_0_alias:
	.zero		0


//--------------------- .nv.global                --------------------------
	.section	.nv.global,"aw",@nobits
.nv.global:
	.type		_ZN40_INTERNAL_57d48e14_4_k_cu_c3ce0811_211904cute1_E,@object
	.size		_ZN40_INTERNAL_57d48e14_4_k_cu_c3ce0811_211904cute1_E,(_ZN40_INTERNAL_57d48e14_4_k_cu_c3ce0811_211904cuda3std3__45__cpo6cbeginE - _ZN40_INTERNAL_57d48e14_4_k_cu_c3ce0811_211904cute1_E)
_ZN40_INTERNAL_57d48e14_4_k_cu_c3ce0811_211904cute1_E:
	.zero		1
	.type		_ZN40_INTERNAL_57d48e14_4_k_cu_c3ce0811_211904cuda3std3__45__cpo6cbeginE,@object
	.size		_ZN40_INTERNAL_57d48e14_4_k_cu_c3ce0811_211904cuda3std3__45__cpo6cbeginE,(_ZN40_INTERNAL_57d48e14_4_k_cu_c3ce0811_211904cuda3std3__48in_placeE - _ZN40_INTERNAL_57d48e14_4_k_cu_c3ce0811_211904cuda3std3__45__cpo6cbeginE)
_ZN40_INTERNAL_57d48e14_4_k_cu_c3ce0811_211904cuda3std3__45__cpo6cbeginE:
	.zero		1
	.type		_ZN40_INTERNAL_57d48e14_4_k_cu_c3ce0811_211904cuda3std3__48in_placeE,@object
	.size		_ZN40_INTERNAL_57d48e14_4_k_cu_c3ce0811_211904cuda3std3__48in_placeE,(_ZN40_INTERNAL_57d48e14_4_k_cu_c3ce0811_211904cuda3std6ranges3__45__cpo9iter_moveE - _ZN40_INTERNAL_57d48e14_4_k_cu_c3ce0811_211904cuda3std3__48in_placeE)
_ZN40_INTERNAL_57d48e14_4_k_cu_c3ce0811_211904cuda3std3__48in_placeE:
	.zero		1
	.type		_ZN40_INTERNAL_57d48e14_4_k_cu_c3ce0811_211904cuda3std6ranges3__45__cpo9iter_moveE,@object
	.size		_ZN40_INTERNAL_57d48e14_4_k_cu_c3ce0811_211904cuda3std6ranges3__45__cpo9iter_moveE,(_ZN40_INTERNAL_57d48e14_4_k_cu_c3ce0811_211904cuda3std3__45__cpo5beginE - _ZN40_INTERNAL_57d48e14_4_k_cu_c3ce0811_211904cuda3std6ranges3__45__cpo9iter_moveE)
_ZN40_INTERNAL_57d48e14_4_k_cu_c3ce0811_211904cuda3std6ranges3__45__cpo9iter_moveE:
	.zero		1
	.type		_ZN40_INTERNAL_57d48e14_4_k_cu_c3ce0811_211904cuda3std3__45__cpo5beginE,@object
	.size		_ZN40_INTERNAL_57d48e14_4_k_cu_c3ce0811_211904cuda3std3__45__cpo5beginE,(_ZN40_INTERNAL_57d48e14_4_k_cu_c3ce0811_211904cuda3std3__442_GLOBAL__N__57d48e14_4_k_cu_c3ce0811_211906ignoreE - _ZN40_INTERNAL_57d48e14_4_k_cu_c3ce0811_211904cuda3std3__45__cpo5beginE)
_ZN40_INTERNAL_57d48e14_4_k_cu_c3ce0811_211904cuda3std3__45__cpo5beginE:
	.zero		1
	.type		_ZN40_INTERNAL_57d48e14_4_k_cu_c3ce0811_211904cuda3std3__442_GLOBAL__N__57d48e14_4_k_cu_c3ce0811_211906ignoreE,@object
	.size		_ZN40_INTERNAL_57d48e14_4_k_cu_c3ce0811_211904cuda3std3__442_GLOBAL__N__57d48e14_4_k_cu_c3ce0811_211906ignoreE,(_ZN40_INTERNAL_57d48e14_4_k_cu_c3ce0811_211904cute7productE - _ZN40_INTERNAL_57d48e14_4_k_cu_c3ce0811_211904cuda3std3__442_GLOBAL__N__57d48e14_4_k_cu_c3ce0811_211906ignoreE)
_ZN40_INTERNAL_57d48e14_4_k_cu_c3ce0811_211904cuda3std3__442_GLOBAL__N__57d48e14_4_k_cu_c3ce0811_211906ignoreE:
	.zero		1
	.type		_ZN40_INTERNAL_57d48e14_4_k_cu_c3ce0811_211904cute7productE,@object
	.size		_ZN40_INTERNAL_57d48e14_4_k_cu_c3ce0811_211904cute7productE,(_ZN40_INTERNAL_57d48e14_4_k_cu_c3ce0811_211904cuda3std3__45__cpo3endE - _ZN40_INTERNAL_57d48e14_4_k_cu_c3ce0811_211904cute7productE)
_ZN40_INTERNAL_57d48e14_4_k_cu_c3ce0811_211904cute7productE:
	.zero		1
	.type		_ZN40_INTERNAL_57d48e14_4_k_cu_c3ce0811_211904cuda3std3__45__cpo3endE,@object
	.size		_ZN40_INTERNAL_57d48e14_4_k_cu_c3ce0811_211904cuda3std3__45__cpo3endE,(_ZN40_INTERNAL_57d48e14_4_k_cu_c3ce0811_211904cuda3std3__419piecewise_constructE - _ZN40_INTERNAL_57d48e14_4_k_cu_c3ce0811_211904cuda3std3__45__cpo3endE)
_ZN40_INTERNAL_57d48e14_4_k_cu_c3ce0811_211904cuda3std3__45__cpo3endE:
	.zero		1
	.type		_ZN40_INTERNAL_57d48e14_4_k_cu_c3ce0811_211904cuda3std3__419piecewise_constructE,@object
	.size		_ZN40_INTERNAL_57d48e14_4_k_cu_c3ce0811_211904cuda3std3__419piecewise_constructE,(_ZN40_INTERNAL_57d48e14_4_k_cu_c3ce0811_211904cuda3std3__45__cpo4cendE - _ZN40_INTERNAL_57d48e14_4_k_cu_c3ce0811_211904cuda3std3__419piecewise_constructE)
_ZN40_INTERNAL_57d48e14_4_k_cu_c3ce0811_211904cuda3std3__419piecewise_constructE:
	.zero		1
	.type		_ZN40_INTERNAL_57d48e14_4_k_cu_c3ce0811_211904cuda3std3__45__cpo4cendE,@object
	.size		_ZN40_INTERNAL_57d48e14_4_k_cu_c3ce0811_211904cuda3std3__45__cpo4cendE,(_ZN40_INTERNAL_57d48e14_4_k_cu_c3ce0811_211904cuda3std6ranges3__45__cpo4swapE - _ZN40_INTERNAL_57d48e14_4_k_cu_c3ce0811_211904cuda3std3__45__cpo4cendE)
_ZN40_INTERNAL_57d48e14_4_k_cu_c3ce0811_211904cuda3std3__45__cpo4cendE:
	.zero		1
	.type		_ZN40_INTERNAL_57d48e14_4_k_cu_c3ce0811_211904cuda3std6ranges3__45__cpo4swapE,@object
	.size		_ZN40_INTERNAL_57d48e14_4_k_cu_c3ce0811_211904cuda3std6ranges3__45__cpo4swapE,(.L_8 - _ZN40_INTERNAL_57d48e14_4_k_cu_c3ce0811_211904cuda3std6ranges3__45__cpo4swapE)
_ZN40_INTERNAL_57d48e14_4_k_cu_c3ce0811_211904cuda3std6ranges3__45__cpo4swapE:
	.zero		1
.L_8:


//--------------------- .nv.constant0._ZN7cutlass13device_kernelINS_4gemm6kernel13GemmUniversalIN4cute5tupleIJiiiiEEENS1_10collective13CollectiveMmaINS1_34MainloopSm90TmaGmmaWarpSpecializedILi6ENS5_IJNS4_1CILi1EEESB_SB_EEENS1_35KernelTmaWarpSpecializedCooperativeEEENS5_IJNSA_ILi256EEESF_NSA_ILi32EEEEEENS_10bfloat16_tENS5_IJlSB_lEEESI_SJ_NS4_8TiledMMAINS4_8MMA_AtomIJNS4_4SM904GMMA28MMA_64x256x16_F32BF16BF16_SSILNSN_5MajorE0ELSP_0ELNSN_7ScaleInE1ELSQ_1EEEEEENS4_6LayoutINS5_IJNSA_ILi2EEESB_SB_EEENS5_IJSB_NSA_ILi0EEESW_EEEEENS5_IJNS4_10UnderscoreESZ_SZ_EEEEENS4_13SM90_TMA_LOADENS4_14ComposedLayoutINS4_7SwizzleILi2ELi4ELi3EEENS4_18smem_ptr_flag_bitsILi16EEENST_INS5_IJNSA_ILi8EEESG_EEENS5_IJSG_SB_EEEEEEEvNS4_8identityES12_S1C_vS1D_EENS_8epilogue10collective6detail29Sm90TmaWarpSpecializedAdapterINS1G_15DefaultEpilogueISI_SJ_SJ_NS1F_6thread17LinearCombinationISI_Li1EffLNS1K_9ScaleType4KindE0ELNS_15FloatRoundStyleE2ESI_EENS1_15EpilogueDefaultEEEEEvvEEEEvNT_6ParamsE --------------------------
	.section	.nv.constant0._ZN7cutlass13device_kernelINS_4gemm6kernel13GemmUniversalIN4cute5tupleIJiiiiEEENS1_10collective13CollectiveMmaINS1_34MainloopSm90TmaGmmaWarpSpecializedILi6ENS5_IJNS4_1CILi1EEESB_SB_EEENS1_35KernelTmaWarpSpecializedCooperativeEEENS5_IJNSA_ILi256EEESF_NSA_ILi32EEEEEENS_10bfloat16_tENS5_IJlSB_lEEESI_SJ_NS4_8TiledMMAINS4_8MMA_AtomIJNS4_4SM904GMMA28MMA_64x256x16_F32BF16BF16_SSILNSN_5MajorE0ELSP_0ELNSN_7ScaleInE1ELSQ_1EEEEEENS4_6LayoutINS5_IJNSA_ILi2EEESB_SB_EEENS5_IJSB_NSA_ILi0EEESW_EEEEENS5_IJNS4_10UnderscoreESZ_SZ_EEEEENS4_13SM90_TMA_LOADENS4_14ComposedLayoutINS4_7SwizzleILi2ELi4ELi3EEENS4_18smem_ptr_flag_bitsILi16EEENST_INS5_IJNSA_ILi8EEESG_EEENS5_IJSG_SB_EEEEEEEvNS4_8identityES12_S1C_vS1D_EENS_8epilogue10collective6detail29Sm90TmaWarpSpecializedAdapterINS1G_15DefaultEpilogueISI_SJ_SJ_NS1F_6thread17LinearCombinationISI_Li1EffLNS1K_9ScaleType4KindE0ELNS_15FloatRoundStyleE2ESI_EENS1_15EpilogueDefaultEEEEEvvEEEEvNT_6ParamsE,"a",@progbits
	.sectionflags	@""
	.align	4
.nv.constant0._ZN7cutlass13device_kernelINS_4gemm6kernel13GemmUniversalIN4cute5tupleIJiiiiEEENS1_10collective13CollectiveMmaINS1_34MainloopSm90TmaGmmaWarpSpecializedILi6ENS5_IJNS4_1CILi1EEESB_SB_EEENS1_35KernelTmaWarpSpecializedCooperativeEEENS5_IJNSA_ILi256EEESF_NSA_ILi32EEEEEENS_10bfloat16_tENS5_IJlSB_lEEESI_SJ_NS4_8TiledMMAINS4_8MMA_AtomIJNS4_4SM904GMMA28MMA_64x256x16_F32BF16BF16_SSILNSN_5MajorE0ELSP_0ELNSN_7ScaleInE1ELSQ_1EEEEEENS4_6LayoutINS5_IJNSA_ILi2EEESB_SB_EEENS5_IJSB_NSA_ILi0EEESW_EEEEENS5_IJNS4_10UnderscoreESZ_SZ_EEEEENS4_13SM90_TMA_LOADENS4_14ComposedLayoutINS4_7SwizzleILi2ELi4ELi3EEENS4_18smem_ptr_flag_bitsILi16EEENST_INS5_IJNSA_ILi8EEESG_EEENS5_IJSG_SB_EEEEEEEvNS4_8identityES12_S1C_vS1D_EENS_8epilogue10collective6detail29Sm90TmaWarpSpecializedAdapterINS1G_15DefaultEpilogueISI_SJ_SJ_NS1F_6thread17LinearCombinationISI_Li1EffLNS1K_9ScaleType4KindE0ELNS_15FloatRoundStyleE2ESI_EENS1_15EpilogueDefaultEEEEEvvEEEEvNT_6ParamsE:
	.zero		1664


//--------------------- SYMBOLS --------------------------

	.type		.nv.reservedSmem.offset0,@object
	.size		.nv.reservedSmem.offset0,0x4
	.type		__assertfail,@function
